	.headerflags	@"EF_CUDA_TEXMODE_UNIFIED EF_CUDA_64BIT_ADDRESS EF_CUDA_SM89 EF_CUDA_VIRTUAL_SM(EF_CUDA_SM89)"
	.elftype	@"ET_EXEC"


//--------------------- .nv.info                  --------------------------
	.section	.nv.info,"",@"SHT_CUDA_INFO"
	.align	4


	//----- nvinfo : EIATTR_REGCOUNT
	.align		4
        /*0000*/ 	.byte	0x04, 0x2f
        /*0002*/ 	.short	(.L_2 - .L_1)
	.align		4
.L_1:
        /*0004*/ 	.word	index@(cross_entropy_fwd_kernel)
        /*0008*/ 	.word	0x00000032


	//----- nvinfo : EIATTR_MIN_STACK_SIZE
	.align		4
.L_2:
        /*000c*/ 	.byte	0x04, 0x12
        /*000e*/ 	.short	(.L_4 - .L_3)
	.align		4
.L_3:
        /*0010*/ 	.word	index@(cross_entropy_fwd_kernel)
        /*0014*/ 	.word	0x00000000


	//----- nvinfo : EIATTR_FRAME_SIZE
	.align		4
.L_4:
        /*0018*/ 	.byte	0x04, 0x11
        /*001a*/ 	.short	(.L_6 - .L_5)
	.align		4
.L_5:
        /*001c*/ 	.word	index@(cross_entropy_fwd_kernel)
        /*0020*/ 	.word	0x00000000


	//----- nvinfo : EIATTR_MIN_STACK_SIZE
	.align		4
.L_6:
        /*0024*/ 	.byte	0x04, 0x12
        /*0026*/ 	.short	(.L_8 - .L_7)
	.align		4
.L_7:
        /*0028*/ 	.word	index@(cross_entropy_fwd_kernel)
        /*002c*/ 	.word	0x00000000
.L_8:


//--------------------- .nv.info.cross_entropy_fwd_kernel --------------------------
	.section	.nv.info.cross_entropy_fwd_kernel,"",@"SHT_CUDA_INFO"
	.sectionflags	@""
	.align	4


	//----- nvinfo : EIATTR_CUDA_API_VERSION
	.align		4
        /*0000*/ 	.byte	0x04, 0x37
        /*0002*/ 	.short	(.L_10 - .L_9)
.L_9:
        /*0004*/ 	.word	0x0000007c


	//----- nvinfo : EIATTR_PARAM_CBANK
	.align		4
.L_10:
        /*0008*/ 	.byte	0x04, 0x0a
        /*000a*/ 	.short	(.L_12 - .L_11)
	.align		4
.L_11:
        /*000c*/ 	.word	index@(.nv.constant0.cross_entropy_fwd_kernel)
        /*0010*/ 	.short	0x0160
        /*0012*/ 	.short	0x0048


	//----- nvinfo : EIATTR_CBANK_PARAM_SIZE
	.align		4
.L_12:
        /*0014*/ 	.byte	0x03, 0x19
        /*0016*/ 	.short	0x0048


	//----- nvinfo : EIATTR_KPARAM_INFO
	.align		4
        /*0018*/ 	.byte	0x04, 0x17
        /*001a*/ 	.short	(.L_14 - .L_13)
.L_13:
        /*001c*/ 	.word	0x00000000
        /*0020*/ 	.short	0x000c
        /*0022*/ 	.short	0x0044
        /*0024*/ 	.byte	0x00, 0xf0, 0x11, 0x00


	//----- nvinfo : EIATTR_KPARAM_INFO
	.align		4
.L_14:
        /*0028*/ 	.byte	0x04, 0x17
        /*002a*/ 	.short	(.L_16 - .L_15)
.L_15:
        /*002c*/ 	.word	0x00000000
        /*0030*/ 	.short	0x000b
        /*0032*/ 	.short	0x0040
        /*0034*/ 	.byte	0x00, 0xf0, 0x11, 0x00


	//----- nvinfo : EIATTR_KPARAM_INFO
	.align		4
.L_16:
        /*0038*/ 	.byte	0x04, 0x17
        /*003a*/ 	.short	(.L_18 - .L_17)
.L_17:
        /*003c*/ 	.word	0x00000000
        /*0040*/ 	.short	0x000a
        /*0042*/ 	.short	0x003c
        /*0044*/ 	.byte	0x00, 0xf0, 0x11, 0x00


	//----- nvinfo : EIATTR_KPARAM_INFO
	.align		4
.L_18:
        /*0048*/ 	.byte	0x04, 0x17
        /*004a*/ 	.short	(.L_20 - .L_19)
.L_19:
        /*004c*/ 	.word	0x00000000
        /*0050*/ 	.short	0x0009
        /*0052*/ 	.short	0x0038
        /*0054*/ 	.byte	0x00, 0xf0, 0x11, 0x00


	//----- nvinfo : EIATTR_KPARAM_INFO
	.align		4
.L_20:
        /*0058*/ 	.byte	0x04, 0x17
        /*005a*/ 	.short	(.L_22 - .L_21)
.L_21:
        /*005c*/ 	.word	0x00000000
        /*0060*/ 	.short	0x0008
        /*0062*/ 	.short	0x0034
        /*0064*/ 	.byte	0x00, 0xf0, 0x11, 0x00


	//----- nvinfo : EIATTR_KPARAM_INFO
	.align		4
.L_22:
        /*0068*/ 	.byte	0x04, 0x17
        /*006a*/ 	.short	(.L_24 - .L_23)
.L_23:
        /*006c*/ 	.word	0x00000000
        /*0070*/ 	.short	0x0007
        /*0072*/ 	.short	0x0030
        /*0074*/ 	.byte	0x00, 0xf0, 0x11, 0x00


	//----- nvinfo : EIATTR_KPARAM_INFO
	.align		4
.L_24:
        /*0078*/ 	.byte	0x04, 0x17
        /*007a*/ 	.short	(.L_26 - .L_25)
.L_25:
        /*007c*/ 	.word	0x00000000
        /*0080*/ 	.short	0x0006
        /*0082*/ 	.short	0x002c
        /*0084*/ 	.byte	0x00, 0xf0, 0x11, 0x00


	//----- nvinfo : EIATTR_KPARAM_INFO
	.align		4
.L_26:
        /*0088*/ 	.byte	0x04, 0x17
        /*008a*/ 	.short	(.L_28 - .L_27)
.L_27:
        /*008c*/ 	.word	0x00000000
        /*0090*/ 	.short	0x0005
        /*0092*/ 	.short	0x0028
        /*0094*/ 	.byte	0x00, 0xf0, 0x11, 0x00


	//----- nvinfo : EIATTR_KPARAM_INFO
	.align		4
.L_28:
        /*0098*/ 	.byte	0x04, 0x17
        /*009a*/ 	.short	(.L_30 - .L_29)
.L_29:
        /*009c*/ 	.word	0x00000000
        /*00a0*/ 	.short	0x0004
        /*00a2*/ 	.short	0x0020
        /*00a4*/ 	.byte	0x00, 0xf4, 0x21, 0x00


	//----- nvinfo : EIATTR_KPARAM_INFO
	.align		4
.L_30:
        /*00a8*/ 	.byte	0x04, 0x17
        /*00aa*/ 	.short	(.L_32 - .L_31)
.L_31:
        /*00ac*/ 	.word	0x00000000
        /*00b0*/ 	.short	0x0003
        /*00b2*/ 	.short	0x0018
        /*00b4*/ 	.byte	0x00, 0xf4, 0x21, 0x00


	//----- nvinfo : EIATTR_KPARAM_INFO
	.align		4
.L_32:
        /*00b8*/ 	.byte	0x04, 0x17
        /*00ba*/ 	.short	(.L_34 - .L_33)
.L_33:
        /*00bc*/ 	.word	0x00000000
        /*00c0*/ 	.short	0x0002
        /*00c2*/ 	.short	0x0010
        /*00c4*/ 	.byte	0x00, 0xf4, 0x21, 0x00


	//----- nvinfo : EIATTR_KPARAM_INFO
	.align		4
.L_34:
        /*00c8*/ 	.byte	0x04, 0x17
        /*00ca*/ 	.short	(.L_36 - .L_35)
.L_35:
        /*00cc*/ 	.word	0x00000000
        /*00d0*/ 	.short	0x0001
        /*00d2*/ 	.short	0x0008
        /*00d4*/ 	.byte	0x00, 0xf4, 0x21, 0x00


	//----- nvinfo : EIATTR_KPARAM_INFO
	.align		4
.L_36:
        /*00d8*/ 	.byte	0x04, 0x17
        /*00da*/ 	.short	(.L_38 - .L_37)
.L_37:
        /*00dc*/ 	.word	0x00000000
        /*00e0*/ 	.short	0x0000
        /*00e2*/ 	.short	0x0000
        /*00e4*/ 	.byte	0x00, 0xf4, 0x21, 0x00


	//----- nvinfo : EIATTR_MAXREG_COUNT
	.align		4
.L_38:
        /*00e8*/ 	.byte	0x03, 0x1b
        /*00ea*/ 	.short	0x0080


	//----- nvinfo : EIATTR_COOP_GROUP_MASK_REGIDS
	.align		4
        /*00ec*/ 	.byte	0x04, 0x29
        /*00ee*/ 	.short	(.L_40 - .L_39)


	//   ....[0]....
.L_39:
        /*00f0*/ 	.word	0xffffffff


	//   ....[1]....
        /*00f4*/ 	.word	0xffffffff


	//   ....[2]....
        /*00f8*/ 	.word	0xffffffff


	//   ....[3]....
        /*00fc*/ 	.word	0xffffffff


	//   ....[4]....
        /*0100*/ 	.word	0xffffffff


	//   ....[5]....
        /*0104*/ 	.word	0xffffffff


	//   ....[6]....
        /*0108*/ 	.word	0xffffffff


	//   ....[7]....
        /*010c*/ 	.word	0xffffffff


	//   ....[8]....
        /*0110*/ 	.word	0xffffffff


	//   ....[9]....
        /*0114*/ 	.word	0xffffffff


	//   ....[10]....
        /*0118*/ 	.word	0xffffffff


	//   ....[11]....
        /*011c*/ 	.word	0xffffffff


	//   ....[12]....
        /*0120*/ 	.word	0xffffffff


	//   ....[13]....
        /*0124*/ 	.word	0xffffffff


	//   ....[14]....
        /*0128*/ 	.word	0xffffffff


	//   ....[15]....
        /*012c*/ 	.word	0xffffffff


	//   ....[16]....
        /*0130*/ 	.word	0xffffffff


	//   ....[17]....
        /*0134*/ 	.word	0xffffffff


	//----- nvinfo : EIATTR_COOP_GROUP_INSTR_OFFSETS
	.align		4
.L_40:
        /*0138*/ 	.byte	0x04, 0x28
        /*013a*/ 	.short	(.L_42 - .L_41)


	//   ....[0]....
.L_41:
        /*013c*/ 	.word	0x00000b10


	//   ....[1]....
        /*0140*/ 	.word	0x00000b30


	//   ....[2]....
        /*0144*/ 	.word	0x00000b50


	//   ....[3]....
        /*0148*/ 	.word	0x00000b70


	//   ....[4]....
        /*014c*/ 	.word	0x00000b90


	//   ....[5]....
        /*0150*/ 	.word	0x00000be0


	//   ....[6]....
        /*0154*/ 	.word	0x00000c00


	//   ....[7]....
        /*0158*/ 	.word	0x00000c20


	//   ....[8]....
        /*015c*/ 	.word	0x00000c40


	//   ....[9]....
        /*0160*/ 	.word	0x00001ac0


	//   ....[10]....
        /*0164*/ 	.word	0x00001ae0


	//   ....[11]....
        /*0168*/ 	.word	0x00001b00


	//   ....[12]....
        /*016c*/ 	.word	0x00001b20


	//   ....[13]....
        /*0170*/ 	.word	0x00001b40


	//   ....[14]....
        /*0174*/ 	.word	0x00001b90


	//   ....[15]....
        /*0178*/ 	.word	0x00001bb0


	//   ....[16]....
        /*017c*/ 	.word	0x00001bd0


	//   ....[17]....
        /*0180*/ 	.word	0x00001bf0


	//----- nvinfo : EIATTR_EXIT_INSTR_OFFSETS
	.align		4
.L_42:
        /*0184*/ 	.byte	0x04, 0x1c
        /*0186*/ 	.short	(.L_44 - .L_43)


	//   ....[0]....
.L_43:
        /*0188*/ 	.word	0x000021d0


	//   ....[1]....
        /*018c*/ 	.word	0x00002210


	//----- nvinfo : EIATTR_REQNTID
	.align		4
.L_44:
        /*0190*/ 	.byte	0x04, 0x10
        /*0192*/ 	.short	(.L_46 - .L_45)
.L_45:
        /*0194*/ 	.word	0x00000200
        /*0198*/ 	.word	0x00000001
        /*019c*/ 	.word	0x00000001
.L_46:


//--------------------- .nv.callgraph             --------------------------
	.section	.nv.callgraph,"",@"SHT_CUDA_CALLGRAPH"
	.align	4
	.sectionentsize	8
	.align		4
        /*0000*/ 	.word	0x00000000
	.align		4
        /*0004*/ 	.word	0xffffffff
	.align		4
        /*0008*/ 	.word	0x00000000
	.align		4
        /*000c*/ 	.word	0xfffffffe
	.align		4
        /*0010*/ 	.word	0x00000000
	.align		4
        /*0014*/ 	.word	0xfffffffd
	.align		4
        /*0018*/ 	.word	0x00000000
	.align		4
        /*001c*/ 	.word	0xfffffffc


//--------------------- .nv.rel.action            --------------------------
	.section	.nv.rel.action,"",@"SHT_CUDA_RELOCINFO"
	.align	8
	.sectionentsize	8
        /*0000*/ 	.byte	0x73, 0x00, 0x00, 0x00, 0x00, 0x00, 0x00, 0x00, 0x00, 0x00, 0x00, 0x11, 0x25, 0x00, 0x05, 0x36


//--------------------- .nv.constant4             --------------------------
	.section	.nv.constant4,"a",@progbits
	.align	8
	.align		8
.nv.constant4:
        /*0000*/ 	.dword	_$_str


//--------------------- .nv.constant0.cross_entropy_fwd_kernel --------------------------
	.section	.nv.constant0.cross_entropy_fwd_kernel,"a",@progbits
	.sectionflags	@""
	.align	4
.nv.constant0.cross_entropy_fwd_kernel:
	.zero		424


//--------------------- .text.cross_entropy_fwd_kernel --------------------------
	.section	.text.cross_entropy_fwd_kernel,"ax",@progbits
	.sectionflags	@"SHF_BARRIERS=1"
	.sectioninfo	@"SHI_REGISTERS=50"
	.align	128
        .global         cross_entropy_fwd_kernel
        .type           cross_entropy_fwd_kernel,@function
        .size           cross_entropy_fwd_kernel,(.L_x_5 - cross_entropy_fwd_kernel)
        .other          cross_entropy_fwd_kernel,@"STO_CUDA_ENTRY STV_DEFAULT"
cross_entropy_fwd_kernel:
.text.cross_entropy_fwd_kernel:
[----:B------:R-:W-:Y:S02]  /*0000*/  MOV R1, c[0x0][0x28] ;  /* 0x00000a0000017a02 */ /* 0x000fe40000000f00 */
[----:B------:R-:W0:Y:S01]  /*0010*/  S2UR UR6, SR_CTAID.X ;  /* 0x00000000000679c3 */ /* 0x000e220000002500 */
[----:B------:R-:W-:Y:S01]  /*0020*/  MOV R0, c[0x0][0x1a0] ;  /* 0x0000680000007a02 */ /* 0x000fe20000000f00 */
[----:B------:R-:W-:Y:S01]  /*0030*/  ULDC UR4, c[0x0][0x1a4] ;  /* 0x0000690000047ab9 */ /* 0x000fe20000000800 */
[----:B------:R-:W-:Y:S01]  /*0040*/  MOV R41, 0xff800000 ;  /* 0xff80000000297802 */ /* 0x000fe20000000f00 */
[----:B------:R-:W-:Y:S01]  /*0050*/  ULDC.64 UR10, c[0x0][0x178] ;  /* 0x00005e00000a7ab9 */ /* 0x000fe20000000a00 */
[----:B------:R-:W-:Y:S01]  /*0060*/  ISETP.GE.AND P0, PT, R0, 0x1, PT ;  /* 0x000000010000780c */ /* 0x000fe20003f06270 */
[----:B------:R-:W-:Y:S01]  /*0070*/  ULDC.64 UR16, c[0x0][0x118] ;  /* 0x0000460000107ab9 */ /* 0x000fe20000000a00 */
[----:B------:R-:W1:Y:S01]  /*0080*/  S2R R0, SR_TID.X ;  /* 0x0000000000007919 */ /* 0x000e620000002100 */
[----:B------:R-:W-:Y:S01]  /*0090*/  MOV R2, RZ ;  /* 0x000000ff00027202 */ /* 0x000fe20000000f00 */
[----:B0-----:R-:W-:-:S04]  /*00a0*/  UIMAD.WIDE UR4, UR6, UR4, URZ ;  /* 0x00000004060472a5 */ /* 0x001fc8000f8e023f */
[----:B------:R-:W-:-:S04]  /*00b0*/  ULEA UR10, UP0, UR4, UR10, 0x1 ;  /* 0x0000000a040a7291 */ /* 0x000fc8000f80083f */
[----:B------:R-:W-:Y:S01]  /*00c0*/  ULEA.HI.X UR11, UR4, UR11, UR5, 0x1, UP0 ;  /* 0x0000000b040b7291 */ /* 0x000fe200080f0c05 */
[----:B------:R-:W-:Y:S05]  /*00d0*/  @!P0 BRA `(.L_x_0) ;  /* 0x00001bf000008947 */ /* 0x000fea0003800000 */
[C---:B-1----:R-:W-:Y:S02]  /*00e0*/  LOP3.LUT P0, RZ, R0.reuse, 0xf, RZ, 0xc0, !PT ;  /* 0x0000000f00ff7812 */ /* 0x042fe4000780c0ff */
[C---:B------:R-:W-:Y:S02]  /*00f0*/  SHF.L.U32 R21, R0.reuse, 0x3, RZ ;  /* 0x0000000300157819 */ /* 0x040fe400000006ff */
[----:B------:R-:W-:Y:S02]  /*0100*/  SHF.R.U32.HI R22, RZ, 0x3, R0 ;  /* 0x00000003ff167819 */ /* 0x000fe40000011600 */
[C---:B------:R-:W-:Y:S02]  /*0110*/  ISETP.GE.AND P1, PT, R0.reuse, 0x10, PT ;  /* 0x000000100000780c */ /* 0x040fe40003f26270 */
[C---:B------:R-:W-:Y:S02]  /*0120*/  LOP3.LUT P2, RZ, R0.reuse, 0x1f, RZ, 0xc0, !PT ;  /* 0x0000001f00ff7812 */ /* 0x040fe4000784c0ff */
[----:B------:R-:W-:-:S02]  /*0130*/  ISETP.LT.AND P0, PT, R0, 0x10, !P0 ;  /* 0x000000100000780c */ /* 0x000fc40004701270 */
[----:B------:R-:W-:Y:S02]  /*0140*/  MOV R24, RZ ;  /* 0x000000ff00187202 */ /* 0x000fe40000000f00 */
[----:B------:R-:W-:Y:S02]  /*0150*/  MOV R2, RZ ;  /* 0x000000ff00027202 */ /* 0x000fe40000000f00 */
[----:B------:R-:W-:Y:S02]  /*0160*/  MOV R20, 0xff800000 ;  /* 0xff80000000147802 */ /* 0x000fe40000000f00 */
[----:B------:R-:W-:Y:S02]  /*0170*/  LOP3.LUT R21, R21, 0xff8, RZ, 0xc0, !PT ;  /* 0x00000ff815157812 */ /* 0x000fe400078ec0ff */
[----:B------:R-:W-:Y:S02]  /*0180*/  LOP3.LUT R22, R22, 0x3c, RZ, 0xc0, !PT ;  /* 0x0000003c16167812 */ /* 0x000fe400078ec0ff */
.L_x_1:
[----:B------:R-:W-:Y:S01]  /*0190*/  IADD3 R7, R21, R24, RZ ;  /* 0x0000001815077210 */ /* 0x000fe20007ffe0ff */
[----:B------:R-:W-:Y:S01]  /*01a0*/  CS2R R12, SRZ ;  /* 0x00000000000c7805 */ /* 0x000fe2000001ff00 */
[----:B------:R-:W-:Y:S01]  /*01b0*/  MOV R4, UR10 ;  /* 0x0000000a00047c02 */ /* 0x000fe20008000f00 */
[----:B------:R-:W-:Y:S01]  /*01c0*/  CS2R R14, SRZ ;  /* 0x00000000000e7805 */ /* 0x000fe2000001ff00 */
[----:B------:R-:W-:-:S02]  /*01d0*/  ISETP.GE.AND P3, PT, R7, c[0x0][0x1a0], PT ;  /* 0x0000680007007a0c */ /* 0x000fc40003f66270 */
[----:B------:R-:W-:-:S05]  /*01e0*/  MOV R5, UR11 ;  /* 0x0000000b00057c02 */ /* 0x000fca0008000f00 */
[----:B------:R-:W-:-:S06]  /*01f0*/  IMAD.WIDE R28, R7, 0x2, R4 ;  /* 0x00000002071c7825 */ /* 0x000fcc00078e0204 */
[----:B------:R-:W2:Y:S01]  /*0200*/  @!P3 LDG.E.128 R12, [R28.64] ;  /* 0x000000101c0cb981 */ /* 0x000ea2000c1e1d00 */
[----:B------:R-:W-:Y:S01]  /*0210*/  IADD3 R4, R7, 0x1000, RZ ;  /* 0x0000100007047810 */ /* 0x000fe20007ffe0ff */
[----:B------:R-:W-:Y:S01]  /*0220*/  CS2R R16, SRZ ;  /* 0x0000000000107805 */ /* 0x000fe2000001ff00 */
[----:B------:R-:W-:Y:S02]  /*0230*/  CS2R R18, SRZ ;  /* 0x0000000000127805 */ /* 0x000fe4000001ff00 */
[----:B------:R-:W-:-:S13]  /*0240*/  ISETP.GE.AND P4, PT, R4, c[0x0][0x1a0], PT ;  /* 0x0000680004007a0c */ /* 0x000fda0003f86270 */
[----:B------:R0:W3:Y:S01]  /*0250*/  @!P4 LDG.E.128 R16, [R28.64+0x2000] ;  /* 0x002000101c10c981 */ /* 0x0000e2000c1e1d00 */
[----:B------:R-:W-:Y:S01]  /*0260*/  IADD3 R4, R7, 0x2000, RZ ;  /* 0x0000200007047810 */ /* 0x000fe20007ffe0ff */
[----:B------:R-:W-:Y:S01]  /*0270*/  CS2R R8, SRZ ;  /* 0x0000000000087805 */ /* 0x000fe2000001ff00 */
[----:B------:R-:W-:Y:S02]  /*0280*/  CS2R R10, SRZ ;  /* 0x00000000000a7805 */ /* 0x000fe4000001ff00 */
[----:B------:R-:W-:-:S13]  /*0290*/  ISETP.GE.AND P5, PT, R4, c[0x0][0x1a0], PT ;  /* 0x0000680004007a0c */ /* 0x000fda0003fa6270 */
[----:B------:R0:W4:Y:S01]  /*02a0*/  @!P5 LDG.E.128 R8, [R28.64+0x4000] ;  /* 0x004000101c08d981 */ /* 0x000122000c1e1d00 */
[----:B------:R-:W-:Y:S01]  /*02b0*/  IADD3 R7, R7, 0x3000, RZ ;  /* 0x0000300007077810 */ /* 0x000fe20007ffe0ff */
[----:B------:R-:W-:-:S03]  /*02c0*/  CS2R R4, SRZ ;  /* 0x0000000000047805 */ /* 0x000fc6000001ff00 */
[----:B------:R-:W-:Y:S02]  /*02d0*/  ISETP.GE.AND P6, PT, R7, c[0x0][0x1a0], PT ;  /* 0x0000680007007a0c */ /* 0x000fe40003fc6270 */
[----:B------:R-:W-:-:S11]  /*02e0*/  CS2R R6, SRZ ;  /* 0x0000000000067805 */ /* 0x000fd6000001ff00 */
[----:B------:R0:W5:Y:S01]  /*02f0*/  @!P6 LDG.E.128 R4, [R28.64+0x6000] ;  /* 0x006000101c04e981 */ /* 0x000162000c1e1d00 */
[----:B------:R-:W-:-:S03]  /*0300*/  IADD3 R24, R24, 0x4000, RZ ;  /* 0x0000400018187810 */ /* 0x000fc60007ffe0ff */
[----:B------:R-:W-:Y:S01]  /*0310*/  BAR.SYNC.DEFER_BLOCKING 0x0 ;  /* 0x0000000000007b1d */ /* 0x000fe20000010000 */
[----:B--2---:R-:W-:Y:S02]  /*0320*/  SEL R12, R12, 0xff80ff80, !P3 ;  /* 0xff80ff800c0c7807 */ /* 0x004fe40005800000 */
[----:B------:R-:W-:Y:S02]  /*0330*/  SEL R13, R13, 0xff80ff80, !P3 ;  /* 0xff80ff800d0d7807 */ /* 0x000fe40005800000 */
[C---:B------:R-:W-:Y:S02]  /*0340*/  PRMT R27, R12.reuse, 0x7632, R27 ;  /* 0x000076320c1b7816 */ /* 0x040fe4000000001b */
[----:B------:R-:W-:Y:S02]  /*0350*/  SHF.L.U32 R25, R12, 0x10, RZ ;  /* 0x000000100c197819 */ /* 0x000fe400000006ff */
[----:B------:R-:W-:Y:S02]  /*0360*/  SHF.L.U32 R27, R27, 0x10, RZ ;  /* 0x000000101b1b7819 */ /* 0x000fe400000006ff */
[----:B------:R-:W-:-:S02]  /*0370*/  PRMT R12, R13, 0x7632, R12 ;  /* 0x000076320d0c7816 */ /* 0x000fc4000000000c */
[----:B------:R-:W-:Y:S01]  /*0380*/  SHF.L.U32 R26, R13, 0x10, RZ ;  /* 0x000000100d1a7819 */ /* 0x000fe200000006ff */
[----:B------:R-:W-:Y:S01]  /*0390*/  FMUL R13, R25, c[0x0][0x18c] ;  /* 0x00006300190d7a20 */ /* 0x000fe20000400000 */
[----:B------:R-:W-:Y:S01]  /*03a0*/  FMUL R30, R27, c[0x0][0x18c] ;  /* 0x000063001b1e7a20 */ /* 0x000fe20000400000 */
[----:B------:R-:W-:Y:S02]  /*03b0*/  SEL R14, R14, 0xff80ff80, !P3 ;  /* 0xff80ff800e0e7807 */ /* 0x000fe40005800000 */
[----:B0-----:R-:W-:Y:S01]  /*03c0*/  SHF.L.U32 R29, R12, 0x10, RZ ;  /* 0x000000100c1d7819 */ /* 0x001fe200000006ff */
[----:B------:R-:W-:Y:S01]  /*03d0*/  FMUL R12, R26, c[0x0][0x18c] ;  /* 0x000063001a0c7a20 */ /* 0x000fe20000400000 */
[----:B------:R-:W-:Y:S02]  /*03e0*/  FMNMX R31, R13, R30, !PT ;  /* 0x0000001e0d1f7209 */ /* 0x000fe40007800000 */
[C---:B------:R-:W-:Y:S01]  /*03f0*/  PRMT R33, R14.reuse, 0x7632, R33 ;  /* 0x000076320e217816 */ /* 0x040fe20000000021 */
[----:B------:R-:W-:Y:S01]  /*0400*/  FMUL R13, R29, c[0x0][0x18c] ;  /* 0x000063001d0d7a20 */ /* 0x000fe20000400000 */
[----:B------:R-:W-:-:S02]  /*0410*/  SHF.L.U32 R28, R14, 0x10, RZ ;  /* 0x000000100e1c7819 */ /* 0x000fc400000006ff */
[----:B------:R-:W-:Y:S02]  /*0420*/  FMNMX R14, R12, R31, !PT ;  /* 0x0000001f0c0e7209 */ /* 0x000fe40007800000 */
[----:B------:R-:W-:Y:S01]  /*0430*/  SEL R31, R15, 0xff80ff80, !P3 ;  /* 0xff80ff800f1f7807 */ /* 0x000fe20005800000 */
[----:B------:R-:W-:Y:S01]  /*0440*/  FMUL R12, R28, c[0x0][0x18c] ;  /* 0x000063001c0c7a20 */ /* 0x000fe20000400000 */
[----:B------:R-:W-:Y:S02]  /*0450*/  SHF.L.U32 R33, R33, 0x10, RZ ;  /* 0x0000001021217819 */ /* 0x000fe400000006ff */
[----:B------:R-:W-:Y:S02]  /*0460*/  FMNMX R15, R13, R14, !PT ;  /* 0x0000000e0d0f7209 */ /* 0x000fe40007800000 */
[----:B------:R-:W-:Y:S01]  /*0470*/  PRMT R39, R31, 0x7632, R39 ;  /* 0x000076321f277816 */ /* 0x000fe20000000027 */
[----:B------:R-:W-:Y:S01]  /*0480*/  FMUL R13, R33, c[0x0][0x18c] ;  /* 0x00006300210d7a20 */ /* 0x000fe20000400000 */
[----:B------:R-:W-:-:S02]  /*0490*/  SHF.L.U32 R31, R31, 0x10, RZ ;  /* 0x000000101f1f7819 */ /* 0x000fc400000006ff */
[----:B------:R-:W-:Y:S02]  /*04a0*/  FMNMX R14, R12, R15, !PT ;  /* 0x0000000f0c0e7209 */ /* 0x000fe40007800000 */
[----:B---3--:R-:W-:Y:S01]  /*04b0*/  SEL R16, R16, 0xff80ff80, !P4 ;  /* 0xff80ff8010107807 */ /* 0x008fe20006000000 */
[----:B------:R-:W-:Y:S01]  /*04c0*/  FMUL R12, R31, c[0x0][0x18c] ;  /* 0x000063001f0c7a20 */ /* 0x000fe20000400000 */
[----:B------:R-:W-:Y:S02]  /*04d0*/  SHF.L.U32 R39, R39, 0x10, RZ ;  /* 0x0000001027277819 */ /* 0x000fe400000006ff */
        /* <DEDUP_REMOVED lines=13> */
[----:B------:R-:W-:Y:S01]  /*05b0*/  SEL R18, R18, 0xff80ff80, !P4 ;  /* 0xff80ff8012127807 */ /* 0x000fe20006000000 */
[----:B------:R-:W-:Y:S01]  /*05c0*/  FMUL R14, R30, c[0x0][0x18c] ;  /* 0x000063001e0e7a20 */ /* 0x000fe20000400000 */
[----:B------:R-:W-:Y:S02]  /*05d0*/  SHF.L.U32 R37, R37, 0x10, RZ ;  /* 0x0000001025257819 */ /* 0x000fe400000006ff */
[----:B------:R-:W-:Y:S02]  /*05e0*/  FMNMX R17, R13, R12, !PT ;  /* 0x0000000c0d117209 */ /* 0x000fe40007800000 */
[C---:B------:R-:W-:Y:S01]  /*05f0*/  PRMT R12, R18.reuse, 0x7632, R12 ;  /* 0x00007632120c7816 */ /* 0x040fe2000000000c */
[----:B------:R-:W-:Y:S01]  /*0600*/  FMUL R13, R37, c[0x0][0x18c] ;  /* 0x00006300250d7a20 */ /* 0x000fe20000400000 */
[----:B------:R-:W-:-:S02]  /*0610*/  SHF.L.U32 R16, R18, 0x10, RZ ;  /* 0x0000001012107819 */ /* 0x000fc400000006ff */
[----:B------:R-:W-:Y:S02]  /*0620*/  FMNMX R14, R14, R17, !PT ;  /* 0x000000110e0e7209 */ /* 0x000fe40007800000 */
[----:B------:R-:W-:Y:S02]  /*0630*/  SEL R18, R19, 0xff80ff80, !P4 ;  /* 0xff80ff8013127807 */ /* 0x000fe40006000000 */
[----:B------:R-:W-:Y:S01]  /*0640*/  SHF.L.U32 R19, R12, 0x10, RZ ;  /* 0x000000100c137819 */ /* 0x000fe200000006ff */
[----:B------:R-:W-:Y:S01]  /*0650*/  FMUL R12, R16, c[0x0][0x18c] ;  /* 0x00006300100c7a20 */ /* 0x000fe20000400000 */
[----:B------:R-:W-:Y:S02]  /*0660*/  FMNMX R17, R13, R14, !PT ;  /* 0x0000000e0d117209 */ /* 0x000fe40007800000 */
[C---:B------:R-:W-:Y:S01]  /*0670*/  PRMT R36, R18.reuse, 0x7632, R36 ;  /* 0x0000763212247816 */ /* 0x040fe20000000024 */
[----:B------:R-:W-:Y:S01]  /*0680*/  FMUL R13, R19, c[0x0][0x18c] ;  /* 0x00006300130d7a20 */ /* 0x000fe20000400000 */
[----:B------:R-:W-:-:S02]  /*0690*/  SHF.L.U32 R18, R18, 0x10, RZ ;  /* 0x0000001012127819 */ /* 0x000fc400000006ff */
[----:B------:R-:W-:Y:S02]  /*06a0*/  FMNMX R12, R12, R17, !PT ;  /* 0x000000110c0c7209 */ /* 0x000fe40007800000 */
[----:B----4-:R-:W-:Y:S01]  /*06b0*/  SEL R17, R8, 0xff80ff80, !P5 ;  /* 0xff80ff8008117807 */ /* 0x010fe20006800000 */
        /* <DEDUP_REMOVED lines=11> */
[C---:B------:R-:W-:Y:S02]  /*0770*/  PRMT R35, R9.reuse, 0x7632, R35 ;  /* 0x0000763209237816 */ /* 0x040fe40000000023 */
[----:B------:R-:W-:Y:S01]  /*0780*/  SHF.L.U32 R32, R9, 0x10, RZ ;  /* 0x0000001009207819 */ /* 0x000fe200000006ff */
[----:B------:R-:W-:Y:S01]  /*0790*/  FMUL R9, R34, c[0x0][0x18c] ;  /* 0x0000630022097a20 */ /* 0x000fe20000400000 */
[----:B------:R-:W-:-:S02]  /*07a0*/  FMNMX R8, R8, R13, !PT ;  /* 0x0000000d08087209 */ /* 0x000fc40007800000 */
[----:B------:R-:W-:Y:S01]  /*07b0*/  SEL R14, R10, 0xff80ff80, !P5 ;  /* 0xff80ff800a0e7807 */ /* 0x000fe20006800000 */
[----:B------:R-:W-:Y:S01]  /*07c0*/  FMUL R12, R32, c[0x0][0x18c] ;  /* 0x00006300200c7a20 */ /* 0x000fe20000400000 */
[----:B------:R-:W-:Y:S02]  /*07d0*/  SHF.L.U32 R35, R35, 0x10, RZ ;  /* 0x0000001023237819 */ /* 0x000fe400000006ff */
[----:B------:R-:W-:Y:S02]  /*07e0*/  FMNMX R13, R9, R8, !PT ;  /* 0x00000008090d7209 */ /* 0x000fe40007800000 */
[C---:B------:R-:W-:Y:S01]  /*07f0*/  PRMT R10, R14.reuse, 0x7632, R10 ;  /* 0x000076320e0a7816 */ /* 0x040fe2000000000a */
[----:B------:R-:W-:Y:S01]  /*0800*/  FMUL R9, R35, c[0x0][0x18c] ;  /* 0x0000630023097a20 */ /* 0x000fe20000400000 */
[----:B------:R-:W-:Y:S02]  /*0810*/  SHF.L.U32 R8, R14, 0x10, RZ ;  /* 0x000000100e087819 */ /* 0x000fe400000006ff */
        /* <DEDUP_REMOVED lines=9> */
[----:B------:R-:W-:Y:S01]  /*08b0*/  SHF.L.U32 R9, R9, 0x10, RZ ;  /* 0x0000001009097819 */ /* 0x000fe200000006ff */
[----:B------:R-:W-:Y:S01]  /*08c0*/  FMUL R12, R11, c[0x0][0x18c] ;  /* 0x000063000b0c7a20 */ /* 0x000fe20000400000 */
[----:B------:R-:W-:Y:S02]  /*08d0*/  FMNMX R41, R13, R14, !PT ;  /* 0x0000000e0d297209 */ /* 0x000fe40007800000 */
[----:B-----5:R-:W-:Y:S01]  /*08e0*/  SEL R4, R4, 0xff80ff80, !P6 ;  /* 0xff80ff8004047807 */ /* 0x020fe20007000000 */
[----:B------:R-:W-:Y:S01]  /*08f0*/  FMUL R13, R9, c[0x0][0x18c] ;  /* 0x00006300090d7a20 */ /* 0x000fe20000400000 */
[----:B------:R-:W-:Y:S02]  /*0900*/  FMNMX R14, R12, R41, !PT ;  /* 0x000000290c0e7209 */ /* 0x000fe40007800000 */
[C---:B------:R-:W-:Y:S02]  /*0910*/  SHF.L.U32 R12, R4.reuse, 0x10, RZ ;  /* 0x00000010040c7819 */ /* 0x040fe400000006ff */
[----:B------:R-:W-:-:S02]  /*0920*/  PRMT R4, R4, 0x7632, R4 ;  /* 0x0000763204047816 */ /* 0x000fc40000000004 */
[----:B------:R-:W-:Y:S01]  /*0930*/  FMNMX R41, R13, R14, !PT ;  /* 0x0000000e0d297209 */ /* 0x000fe20007800000 */
[----:B------:R-:W-:Y:S01]  /*0940*/  FMUL R14, R12, c[0x0][0x18c] ;  /* 0x000063000c0e7a20 */ /* 0x000fe20000400000 */
[----:B------:R-:W-:Y:S02]  /*0950*/  SHF.L.U32 R4, R4, 0x10, RZ ;  /* 0x0000001004047819 */ /* 0x000fe400000006ff */
[----:B------:R-:W-:Y:S02]  /*0960*/  SEL R13, R5, 0xff80ff80, !P6 ;  /* 0xff80ff80050d7807 */ /* 0x000fe40007000000 */
[----:B------:R-:W-:Y:S01]  /*0970*/  FMNMX R41, R14, R41, !PT ;  /* 0x000000290e297209 */ /* 0x000fe20007800000 */
[----:B------:R-:W-:Y:S01]  /*0980*/  FMUL R14, R4, c[0x0][0x18c] ;  /* 0x00006300040e7a20 */ /* 0x000fe20000400000 */
        /* <DEDUP_REMOVED lines=8> */
[C---:B------:R-:W-:Y:S02]  /*0a10*/  PRMT R40, R6.reuse, 0x7632, R40 ;  /* 0x0000763206287816 */ /* 0x040fe40000000028 */
[----:B------:R-:W-:-:S02]  /*0a20*/  SHF.L.U32 R14, R6, 0x10, RZ ;  /* 0x00000010060e7819 */ /* 0x000fc400000006ff */
[----:B------:R-:W-:Y:S02]  /*0a30*/  SHF.L.U32 R6, R40, 0x10, RZ ;  /* 0x0000001028067819 */ /* 0x000fe400000006ff */
[----:B------:R-:W-:Y:S01]  /*0a40*/  FMNMX R41, R41, R42, !PT ;  /* 0x0000002a29297209 */ /* 0x000fe20007800000 */
[----:B------:R-:W-:Y:S01]  /*0a50*/  FMUL R40, R14, c[0x0][0x18c] ;  /* 0x000063000e287a20 */ /* 0x000fe20000400000 */
[----:B------:R-:W-:-:S04]  /*0a60*/  SEL R7, R7, 0xff80ff80, !P6 ;  /* 0xff80ff8007077807 */ /* 0x000fc80007000000 */
[----:B------:R-:W-:Y:S01]  /*0a70*/  FMNMX R42, R40, R41, !PT ;  /* 0x00000029282a7209 */ /* 0x000fe20007800000 */
[----:B------:R-:W-:Y:S01]  /*0a80*/  FMUL R41, R6, c[0x0][0x18c] ;  /* 0x0000630006297a20 */ /* 0x000fe20000400000 */
[C---:B------:R-:W-:Y:S02]  /*0a90*/  PRMT R40, R7.reuse, 0x7632, R40 ;  /* 0x0000763207287816 */ /* 0x040fe40000000028 */
[----:B------:R-:W-:Y:S02]  /*0aa0*/  SHF.L.U32 R7, R7, 0x10, RZ ;  /* 0x0000001007077819 */ /* 0x000fe400000006ff */
[----:B------:R-:W-:Y:S02]  /*0ab0*/  FMNMX R42, R41, R42, !PT ;  /* 0x0000002a292a7209 */ /* 0x000fe40007800000 */
[----:B------:R-:W-:Y:S01]  /*0ac0*/  SHF.L.U32 R40, R40, 0x10, RZ ;  /* 0x0000001028287819 */ /* 0x000fe200000006ff */
[----:B------:R-:W-:-:S05]  /*0ad0*/  FMUL R41, R7, c[0x0][0x18c] ;  /* 0x0000630007297a20 */ /* 0x000fca0000400000 */
[----:B------:R-:W-:Y:S01]  /*0ae0*/  FMNMX R42, R41, R42, !PT ;  /* 0x0000002a292a7209 */ /* 0x000fe20007800000 */
[----:B------:R-:W-:-:S05]  /*0af0*/  FMUL R41, R40, c[0x0][0x18c] ;  /* 0x0000630028297a20 */ /* 0x000fca0000400000 */
[----:B------:R-:W-:-:S05]  /*0b00*/  FMNMX R41, R41, R42, !PT ;  /* 0x0000002a29297209 */ /* 0x000fca0007800000 */
[----:B------:R-:W0:Y:S02]  /*0b10*/  SHFL.BFLY PT, R42, R41, 0x10, 0x1f ;  /* 0x0e001f00292a7f89 */ /* 0x000e2400000e0000 */
[----:B0-----:R-:W-:-:S05]  /*0b20*/  FMNMX R42, R41, R42, !PT ;  /* 0x0000002a292a7209 */ /* 0x001fca0007800000 */
        /* <DEDUP_REMOVED lines=8> */
[----:B------:R-:W-:Y:S04]  /*0bb0*/  @!P2 STS [R22], R47 ;  /* 0x0000002f1600a388 */ /* 0x000fe80000000800 */
[----:B------:R-:W-:Y:S06]  /*0bc0*/  BAR.SYNC.DEFER_BLOCKING 0x0 ;  /* 0x0000000000007b1d */ /* 0x000fec0000010000 */
[----:B------:R-:W0:Y:S04]  /*0bd0*/  @!P1 LDS R23, [R0.X4] ;  /* 0x0000000000179984 */ /* 0x000e280000004800 */
[----:B0-----:R-:W0:Y:S02]  /*0be0*/  SHFL.BFLY PT, R42, R23, 0x8, 0x1f ;  /* 0x0d001f00172a7f89 */ /* 0x001e2400000e0000 */
[----:B0-----:R-:W-:-:S05]  /*0bf0*/  FMNMX R42, R23, R42, !PT ;  /* 0x0000002a172a7209 */ /* 0x001fca0007800000 */
[----:B------:R-:W0:Y:S02]  /*0c00*/  SHFL.BFLY PT, R41, R42, 0x4, 0x1f ;  /* 0x0c801f002a297f89 */ /* 0x000e2400000e0000 */
[----:B0-----:R-:W-:-:S05]  /*0c10*/  FMNMX R43, R42, R41, !PT ;  /* 0x000000292a2b7209 */ /* 0x001fca0007800000 */
[----:B------:R-:W0:Y:S02]  /*0c20*/  SHFL.BFLY PT, R44, R43, 0x2, 0x1f ;  /* 0x0c401f002b2c7f89 */ /* 0x000e2400000e0000 */
[----:B0-----:R-:W-:-:S05]  /*0c30*/  FMNMX R44, R43, R44, !PT ;  /* 0x0000002c2b2c7209 */ /* 0x001fca0007800000 */
[----:B------:R-:W0:Y:S02]  /*0c40*/  SHFL.BFLY PT, R41, R44, 0x1, 0x1f ;  /* 0x0c201f002c297f89 */ /* 0x000e2400000e0000 */
[----:B0-----:R-:W-:-:S05]  /*0c50*/  FMNMX R45, R44, R41, !PT ;  /* 0x000000292c2d7209 */ /* 0x001fca0007800000 */
[----:B------:R-:W-:Y:S04]  /*0c60*/  @P0 STS [R0.X4], R45 ;  /* 0x0000002d00000388 */ /* 0x000fe80000004800 */
[----:B------:R-:W-:Y:S06]  /*0c70*/  BAR.SYNC.DEFER_BLOCKING 0x0 ;  /* 0x0000000000007b1d */ /* 0x000fec0000010000 */
[----:B------:R-:W0:Y:S02]  /*0c80*/  LDS R41, [RZ] ;  /* 0x00000000ff297984 */ /* 0x000e240000000800 */
[----:B0-----:R-:W-:-:S05]  /*0c90*/  FMNMX R41, R41, R20, !PT ;  /* 0x0000001429297209 */ /* 0x001fca0007800000 */
[--C-:B------:R-:W-:Y:S01]  /*0ca0*/  FFMA R25, R25, c[0x0][0x18c], -R41.reuse ;  /* 0x0000630019197a23 */ /* 0x100fe20000000829 */
[--C-:B------:R-:W-:Y:S01]  /*0cb0*/  FFMA R27, R27, c[0x0][0x18c], -R41.reuse ;  /* 0x000063001b1b7a23 */ /* 0x100fe20000000829 */
[--C-:B------:R-:W-:Y:S01]  /*0cc0*/  FFMA R26, R26, c[0x0][0x18c], -R41.reuse ;  /* 0x000063001a1a7a23 */ /* 0x100fe20000000829 */
[--C-:B------:R-:W-:Y:S01]  /*0cd0*/  FFMA R29, R29, c[0x0][0x18c], -R41.reuse ;  /* 0x000063001d1d7a23 */ /* 0x100fe20000000829 */
[----:B------:R-:W-:Y:S01]  /*0ce0*/  FMUL R42, R25, 1.4426950216293334961 ;  /* 0x3fb8aa3b192a7820 */ /* 0x000fe20000400000 */
[----:B------:R-:W-:Y:S01]  /*0cf0*/  FMUL R27, R27, 1.4426950216293334961 ;  /* 0x3fb8aa3b1b1b7820 */ /* 0x000fe20000400000 */
[----:B------:R-:W-:Y:S01]  /*0d00*/  FMUL R43, R26, 1.4426950216293334961 ;  /* 0x3fb8aa3b1a2b7820 */ /* 0x000fe20000400000 */
[----:B------:R-:W-:Y:S01]  /*0d10*/  FMUL R45, R29, 1.4426950216293334961 ;  /* 0x3fb8aa3b1d2d7820 */ /* 0x000fe20000400000 */
[--C-:B------:R-:W-:Y:S01]  /*0d20*/  FFMA R28, R28, c[0x0][0x18c], -R41.reuse ;  /* 0x000063001c1c7a23 */ /* 0x100fe20000000829 */
[----:B------:R-:W-:Y:S01]  /*0d30*/  FSETP.GEU.AND P3, PT, R42, -126, PT ;  /* 0xc2fc00002a00780b */ /* 0x000fe20003f6e000 */
[--C-:B------:R-:W-:Y:S01]  /*0d40*/  FFMA R33, R33, c[0x0][0x18c], -R41.reuse ;  /* 0x0000630021217a23 */ /* 0x100fe20000000829 */
[----:B------:R-:W-:Y:S01]  /*0d50*/  FSETP.GEU.AND P4, PT, R27, -126, PT ;  /* 0xc2fc00001b00780b */ /* 0x000fe20003f8e000 */
[----:B------:R-:W-:Y:S01]  /*0d60*/  FMUL R29, R28, 1.4426950216293334961 ;  /* 0x3fb8aa3b1c1d7820 */ /* 0x000fe20000400000 */
[----:B------:R-:W-:Y:S01]  /*0d70*/  FSETP.GEU.AND P6, PT, R43, -126, PT ;  /* 0xc2fc00002b00780b */ /* 0x000fe20003fce000 */
[----:B------:R-:W-:Y:S01]  /*0d80*/  FMUL R28, R33, 1.4426950216293334961 ;  /* 0x3fb8aa3b211c7820 */ /* 0x000fe20000400000 */
[----:B------:R-:W-:Y:S01]  /*0d90*/  FSETP.GEU.AND P5, PT, R45, -126, PT ;  /* 0xc2fc00002d00780b */ /* 0x000fe20003fae000 */
[--C-:B------:R-:W-:Y:S01]  /*0da0*/  FFMA R31, R31, c[0x0][0x18c], -R41.reuse ;  /* 0x000063001f1f7a23 */ /* 0x100fe20000000829 */
[--C-:B------:R-:W-:Y:S01]  /*0db0*/  FFMA R39, R39, c[0x0][0x18c], -R41.reuse ;  /* 0x0000630027277a23 */ /* 0x100fe20000000829 */
[--C-:B------:R-:W-:Y:S01]  /*0dc0*/  FFMA R15, R15, c[0x0][0x18c], -R41.reuse ;  /* 0x000063000f0f7a23 */ /* 0x100fe20000000829 */
[--C-:B------:R-:W-:Y:S01]  /*0dd0*/  FFMA R38, R38, c[0x0][0x18c], -R41.reuse ;  /* 0x0000630026267a23 */ /* 0x100fe20000000829 */
[----:B------:R-:W-:Y:S01]  /*0de0*/  FMUL R33, R31, 1.4426950216293334961 ;  /* 0x3fb8aa3b1f217820 */ /* 0x000fe20000400000 */
[----:B------:R-:W-:Y:S01]  /*0df0*/  FMUL R39, R39, 1.4426950216293334961 ;  /* 0x3fb8aa3b27277820 */ /* 0x000fe20000400000 */
[----:B------:R-:W-:Y:S01]  /*0e00*/  @!P3 FMUL R42, R42, 0.5 ;  /* 0x3f0000002a2ab820 */ /* 0x000fe20000400000 */
[--C-:B------:R-:W-:Y:S01]  /*0e10*/  FFMA R31, R30, c[0x0][0x18c], -R41.reuse ;  /* 0x000063001e1f7a23 */ /* 0x100fe20000000829 */
[----:B------:R-:W-:Y:S01]  /*0e20*/  @!P4 FMUL R27, R27, 0.5 ;  /* 0x3f0000001b1bc820 */ /* 0x000fe20000400000 */
[----:B------:R-:W-:Y:S01]  /*0e30*/  FMUL R38, R38, 1.4426950216293334961 ;  /* 0x3fb8aa3b26267820 */ /* 0x000fe20000400000 */
[----:B------:R0:W1:Y:S01]  /*0e40*/  MUFU.EX2 R25, R42 ;  /* 0x0000002a00197308 */ /* 0x0000620000000800 */
[----:B------:R-:W-:Y:S01]  /*0e50*/  @!P6 FMUL R43, R43, 0.5 ;  /* 0x3f0000002b2be820 */ /* 0x000fe20000400000 */
[----:B------:R-:W-:Y:S01]  /*0e60*/  @!P5 FMUL R45, R45, 0.5 ;  /* 0x3f0000002d2dd820 */ /* 0x000fe20000400000 */
[--C-:B------:R-:W-:Y:S01]  /*0e70*/  FFMA R37, R37, c[0x0][0x18c], -R41.reuse ;  /* 0x0000630025257a23 */ /* 0x100fe20000000829 */
[--C-:B------:R-:W-:Y:S01]  /*0e80*/  FFMA R16, R16, c[0x0][0x18c], -R41.reuse ;  /* 0x0000630010107a23 */ /* 0x100fe20000000829 */
[--C-:B------:R-:W-:Y:S01]  /*0e90*/  FFMA R19, R19, c[0x0][0x18c], -R41.reuse ;  /* 0x0000630013137a23 */ /* 0x100fe20000000829 */
[--C-:B------:R-:W-:Y:S01]  /*0ea0*/  FFMA R36, R36, c[0x0][0x18c], -R41.reuse ;  /* 0x0000630024247a23 */ /* 0x100fe20000000829 */
[----:B------:R-:W-:Y:S01]  /*0eb0*/  FMUL R37, R37, 1.4426950216293334961 ;  /* 0x3fb8aa3b25257820 */ /* 0x000fe20000400000 */
[----:B------:R-:W2:Y:S01]  /*0ec0*/  MUFU.EX2 R44, R27 ;  /* 0x0000001b002c7308 */ /* 0x000ea20000000800 */
[----:B0-----:R-:W-:Y:S01]  /*0ed0*/  FMUL R42, R15, 1.4426950216293334961 ;  /* 0x3fb8aa3b0f2a7820 */ /* 0x001fe20000400000 */
[--C-:B------:R-:W-:Y:S01]  /*0ee0*/  FFMA R17, R17, c[0x0][0x18c], -R41.reuse ;  /* 0x0000630011117a23 */ /* 0x100fe20000000829 */
[--C-:B------:R-:W-:Y:S01]  /*0ef0*/  FFMA R34, R34, c[0x0][0x18c], -R41.reuse ;  /* 0x0000630022227a23 */ /* 0x100fe20000000829 */
[--C-:B------:R-:W-:Y:S01]  /*0f00*/  FFMA R35, R35, c[0x0][0x18c], -R41.reuse ;  /* 0x0000630023237a23 */ /* 0x100fe20000000829 */
[--C-:B------:R-:W-:Y:S01]  /*0f10*/  FFMA R8, R8, c[0x0][0x18c], -R41.reuse ;  /* 0x0000630008087a23 */ /* 0x100fe20000000829 */
[--C-:B------:R-:W-:Y:S01]  /*0f20*/  FFMA R10, R10, c[0x0][0x18c], -R41.reuse ;  /* 0x000063000a0a7a23 */ /* 0x100fe20000000829 */
[--C-:B------:R-:W-:Y:S01]  /*0f30*/  FFMA R11, R11, c[0x0][0x18c], -R41.reuse ;  /* 0x000063000b0b7a23 */ /* 0x100fe20000000829 */
[----:B------:R0:W3:Y:S01]  /*0f40*/  MUFU.EX2 R26, R43 ;  /* 0x0000002b001a7308 */ /* 0x0000e20000000800 */
[----:B-1----:R-:W-:Y:S01]  /*0f50*/  @!P3 FMUL R25, R25, R25 ;  /* 0x000000191919b220 */ /* 0x002fe20000400000 */
[----:B------:R-:W-:Y:S01]  /*0f60*/  FSETP.GEU.AND P3, PT, R29, -126, PT ;  /* 0xc2fc00001d00780b */ /* 0x000fe20003f6e000 */
[----:B------:R-:W-:Y:S01]  /*0f70*/  FMUL R35, R35, 1.4426950216293334961 ;  /* 0x3fb8aa3b23237820 */ /* 0x000fe20000400000 */
[--C-:B------:R-:W-:Y:S01]  /*0f80*/  FFMA R12, R12, c[0x0][0x18c], -R41.reuse ;  /* 0x000063000c0c7a23 */ /* 0x100fe20000000829 */
[--C-:B------:R-:W-:Y:S01]  /*0f90*/  FFMA R4, R4, c[0x0][0x18c], -R41.reuse ;  /* 0x0000630004047a23 */ /* 0x100fe20000000829 */
[--C-:B------:R-:W-:Y:S01]  /*0fa0*/  FFMA R5, R5, c[0x0][0x18c], -R41.reuse ;  /* 0x0000630005057a23 */ /* 0x100fe20000000829 */
[----:B------:R-:W-:Y:S01]  /*0fb0*/  FFMA R13, R13, c[0x0][0x18c], -R41 ;  /* 0x000063000d0d7a23 */ /* 0x000fe20000000829 */
[----:B------:R-:W1:Y:S01]  /*0fc0*/  MUFU.EX2 R27, R45 ;  /* 0x0000002d001b7308 */ /* 0x000e620000000800 */
[----:B--2---:R-:W-:Y:S01]  /*0fd0*/  @!P4 FMUL R44, R44, R44 ;  /* 0x0000002c2c2cc220 */ /* 0x004fe20000400000 */
[----:B------:R-:W-:Y:S01]  /*0fe0*/  FSETP.GEU.AND P4, PT, R28, -126, PT ;  /* 0xc2fc00001c00780b */ /* 0x000fe20003f8e000 */
[----:B0-----:R-:W-:Y:S01]  /*0ff0*/  FMUL R43, R31, 1.4426950216293334961 ;  /* 0x3fb8aa3b1f2b7820 */ /* 0x001fe20000400000 */
[----:B------:R-:W-:Y:S01]  /*1000*/  FMUL R12, R12, 1.4426950216293334961 ;  /* 0x3fb8aa3b0c0c7820 */ /* 0x000fe20000400000 */
[----:B------:R-:W-:Y:S01]  /*1010*/  FADD R25, R25, R44 ;  /* 0x0000002c19197221 */ /* 0x000fe20000000000 */
[----:B------:R-:W-:Y:S01]  /*1020*/  FMUL R4, R4, 1.4426950216293334961 ;  /* 0x3fb8aa3b04047820 */ /* 0x000fe20000400000 */
[----:B------:R-:W-:Y:S01]  /*1030*/  @!P3 FMUL R29, R29, 0.5 ;  /* 0x3f0000001d1db820 */ /* 0x000fe20000400000 */
[----:B---3--:R-:W-:Y:S01]  /*1040*/  @!P6 FMUL R26, R26, R26 ;  /* 0x0000001a1a1ae220 */ /* 0x008fe20000400000 */
[----:B------:R-:W-:Y:S01]  /*1050*/  FSETP.GEU.AND P6, PT, R33, -126, PT ;  /* 0xc2fc00002100780b */ /* 0x000fe20003fce000 */
[----:B------:R-:W-:Y:S01]  /*1060*/  FMUL R5, R5, 1.4426950216293334961 ;  /* 0x3fb8aa3b05057820 */ /* 0x000fe20000400000 */
[----:B------:R-:W-:Y:S01]  /*1070*/  FMUL R13, R13, 1.4426950216293334961 ;  /* 0x3fb8aa3b0d0d7820 */ /* 0x000fe20000400000 */
[----:B------:R-:W-:Y:S01]  /*1080*/  FADD R26, R26, R25 ;  /* 0x000000191a1a7221 */ /* 0x000fe20000000000 */
[----:B------:R-:W0:Y:S01]  /*1090*/  MUFU.EX2 R29, R29 ;  /* 0x0000001d001d7308 */ /* 0x000e220000000800 */
[--C-:B------:R-:W-:Y:S01]  /*10a0*/  FFMA R14, R14, c[0x0][0x18c], -R41.reuse ;  /* 0x000063000e0e7a23 */ /* 0x100fe20000000829 */
[----:B------:R-:W-:Y:S01]  /*10b0*/  @!P4 FMUL R28, R28, 0.5 ;  /* 0x3f0000001c1cc820 */ /* 0x000fe20000400000 */
[----:B-1----:R-:W-:Y:S01]  /*10c0*/  @!P5 FMUL R27, R27, R27 ;  /* 0x0000001b1b1bd220 */ /* 0x002fe20000400000 */
[----:B------:R-:W-:Y:S01]  /*10d0*/  FSETP.GEU.AND P5, PT, R39, -126, PT ;  /* 0xc2fc00002700780b */ /* 0x000fe20003fae000 */
[----:B------:R-:W-:Y:S01]  /*10e0*/  FMUL R14, R14, 1.4426950216293334961 ;  /* 0x3fb8aa3b0e0e7820 */ /* 0x000fe20000400000 */
[--C-:B------:R-:W-:Y:S01]  /*10f0*/  FFMA R6, R6, c[0x0][0x18c], -R41.reuse ;  /* 0x0000630006067a23 */ /* 0x100fe20000000829 */
[----:B------:R-:W-:Y:S01]  /*1100*/  FADD R26, R27, R26 ;  /* 0x0000001a1b1a7221 */ /* 0x000fe20000000000 */
[----:B------:R-:W1:Y:S01]  /*1110*/  MUFU.EX2 R28, R28 ;  /* 0x0000001c001c7308 */ /* 0x000e620000000800 */
[----:B------:R-:W-:Y:S01]  /*1120*/  @!P6 FMUL R33, R33, 0.5 ;  /* 0x3f0000002121e820 */ /* 0x000fe20000400000 */
[----:B------:R-:W-:Y:S01]  /*1130*/  FMUL R27, R8, 1.4426950216293334961 ;  /* 0x3fb8aa3b081b7820 */ /* 0x000fe20000400000 */
[----:B------:R-:W-:Y:S01]  /*1140*/  FMUL R6, R6, 1.4426950216293334961 ;  /* 0x3fb8aa3b06067820 */ /* 0x000fe20000400000 */
[--C-:B------:R-:W-:Y:S01]  /*1150*/  FFMA R7, R7, c[0x0][0x18c], -R41.reuse ;  /* 0x0000630007077a23 */ /* 0x100fe20000000829 */
[----:B------:R-:W-:Y:S01]  /*1160*/  FFMA R40, R40, c[0x0][0x18c], -R41 ;  /* 0x0000630028287a23 */ /* 0x000fe20000000829 */
[----:B------:R-:W-:-:S02]  /*1170*/  FADD R20, -R41, R20 ;  /* 0x0000001429147221 */ /* 0x000fc40000000100 */
[----:B------:R-:W2:Y:S01]  /*1180*/  MUFU.EX2 R15, R33 ;  /* 0x00000021000f7308 */ /* 0x000ea20000000800 */
[----:B------:R-:W-:Y:S01]  /*1190*/  @!P5 FMUL R39, R39, 0.5 ;  /* 0x3f0000002727d820 */ /* 0x000fe20000400000 */
[----:B0-----:R-:W-:Y:S01]  /*11a0*/  @!P3 FMUL R29, R29, R29 ;  /* 0x0000001d1d1db220 */ /* 0x001fe20000400000 */
[----:B------:R-:W-:Y:S01]  /*11b0*/  BAR.SYNC.DEFER_BLOCKING 0x0 ;  /* 0x0000000000007b1d */ /* 0x000fe20000010000 */
[----:B------:R-:W-:Y:S01]  /*11c0*/  FSETP.GEU.AND P3, PT, R42, -126, PT ;  /* 0xc2fc00002a00780b */ /* 0x000fe20003f6e000 */
[----:B------:R-:W-:Y:S01]  /*11d0*/  FMUL R7, R7, 1.4426950216293334961 ;  /* 0x3fb8aa3b07077820 */ /* 0x000fe20000400000 */
[----:B------:R-:W-:Y:S01]  /*11e0*/  FADD R29, R29, R26 ;  /* 0x0000001a1d1d7221 */ /* 0x000fe20000000000 */
[----:B------:R-:W-:Y:S01]  /*11f0*/  FMUL R40, R40, 1.4426950216293334961 ;  /* 0x3fb8aa3b28287820 */ /* 0x000fe20000400000 */
[----:B-1----:R-:W-:Y:S01]  /*1200*/  @!P4 FMUL R28, R28, R28 ;  /* 0x0000001c1c1cc220 */ /* 0x002fe20000400000 */
[----:B------:R0:W1:Y:S01]  /*1210*/  MUFU.EX2 R30, R39 ;  /* 0x00000027001e7308 */ /* 0x0000620000000800 */
[----:B------:R-:W-:-:S02]  /*1220*/  FSETP.GEU.AND P4, PT, R38, -126, PT ;  /* 0xc2fc00002600780b */ /* 0x000fc40003f8e000 */
[----:B------:R-:W-:Y:S01]  /*1230*/  FADD R28, R28, R29 ;  /* 0x0000001d1c1c7221 */ /* 0x000fe20000000000 */
[----:B--2---:R-:W-:Y:S01]  /*1240*/  @!P6 FMUL R15, R15, R15 ;  /* 0x0000000f0f0fe220 */ /* 0x004fe20000400000 */
[----:B------:R-:W-:-:S03]  /*1250*/  FSETP.GEU.AND P6, PT, R43, -126, PT ;  /* 0xc2fc00002b00780b */ /* 0x000fc60003fce000 */
[----:B------:R-:W-:Y:S01]  /*1260*/  @!P3 FMUL R42, R42, 0.5 ;  /* 0x3f0000002a2ab820 */ /* 0x000fe20000400000 */
[----:B0-----:R-:W-:Y:S01]  /*1270*/  FMUL R39, R16, 1.4426950216293334961 ;  /* 0x3fb8aa3b10277820 */ /* 0x001fe20000400000 */
[----:B------:R-:W-:Y:S01]  /*1280*/  FADD R29, R15, R28 ;  /* 0x0000001c0f1d7221 */ /* 0x000fe20000000000 */
[----:B------:R-:W-:Y:S01]  /*1290*/  FMUL R15, R10, 1.4426950216293334961 ;  /* 0x3fb8aa3b0a0f7820 */ /* 0x000fe20000400000 */
[----:B------:R0:W2:Y:S02]  /*12a0*/  MUFU.EX2 R31, R42 ;  /* 0x0000002a001f7308 */ /* 0x0000a40000000800 */
[----:B------:R-:W-:Y:S01]  /*12b0*/  @!P4 FMUL R38, R38, 0.5 ;  /* 0x3f0000002626c820 */ /* 0x000fe20000400000 */
[----:B------:R-:W-:Y:S01]  /*12c0*/  FMUL R28, R11, 1.4426950216293334961 ;  /* 0x3fb8aa3b0b1c7820 */ /* 0x000fe20000400000 */
[----:B-1----:R-:W-:Y:S01]  /*12d0*/  @!P5 FMUL R30, R30, R30 ;  /* 0x0000001e1e1ed220 */ /* 0x002fe20000400000 */
[----:B------:R-:W-:Y:S01]  /*12e0*/  FSETP.GEU.AND P5, PT, R37, -126, PT ;  /* 0xc2fc00002500780b */ /* 0x000fe20003fae000 */
[----:B------:R-:W-:-:S02]  /*12f0*/  FFMA R11, R9, c[0x0][0x18c], -R41 ;  /* 0x00006300090b7a23 */ /* 0x000fc40000000829 */
[----:B------:R-:W-:Y:S01]  /*1300*/  FADD R30, R30, R29 ;  /* 0x0000001d1e1e7221 */ /* 0x000fe20000000000 */
[----:B------:R1:W3:Y:S01]  /*1310*/  MUFU.EX2 R33, R38 ;  /* 0x0000002600217308 */ /* 0x0002e20000000800 */
[----:B------:R-:W-:Y:S01]  /*1320*/  @!P6 FMUL R43, R43, 0.5 ;  /* 0x3f0000002b2be820 */ /* 0x000fe20000400000 */
[----:B0-----:R-:W-:Y:S01]  /*1330*/  FMUL R42, R19, 1.4426950216293334961 ;  /* 0x3fb8aa3b132a7820 */ /* 0x001fe20000400000 */
[----:B------:R-:W-:Y:S01]  /*1340*/  FFMA R19, R18, c[0x0][0x18c], -R41 ;  /* 0x0000630012137a23 */ /* 0x000fe20000000829 */
[----:B------:R-:W-:-:S04]  /*1350*/  FMUL R11, R11, 1.4426950216293334961 ;  /* 0x3fb8aa3b0b0b7820 */ /* 0x000fc80000400000 */
[----:B------:R0:W4:Y:S01]  /*1360*/  MUFU.EX2 R16, R43 ;  /* 0x0000002b00107308 */ /* 0x0001220000000800 */
[----:B------:R-:W-:Y:S01]  /*1370*/  @!P5 FMUL R37, R37, 0.5 ;  /* 0x3f0000002525d820 */ /* 0x000fe20000400000 */
[----:B--2---:R-:W-:Y:S01]  /*1380*/  @!P3 FMUL R31, R31, R31 ;  /* 0x0000001f1f1fb220 */ /* 0x004fe20000400000 */
[----:B------:R-:W-:Y:S01]  /*1390*/  FSETP.GEU.AND P3, PT, R39, -126, PT ;  /* 0xc2fc00002700780b */ /* 0x000fe20003f6e000 */
[----:B-1----:R-:W-:Y:S02]  /*13a0*/  FMUL R38, R19, 1.4426950216293334961 ;  /* 0x3fb8aa3b13267820 */ /* 0x002fe40000400000 */
[----:B------:R-:W-:Y:S02]  /*13b0*/  FADD R30, R31, R30 ;  /* 0x0000001e1f1e7221 */ /* 0x000fe40000000000 */
[----:B------:R1:W2:Y:S01]  /*13c0*/  MUFU.EX2 R18, R37 ;  /* 0x0000002500127308 */ /* 0x0002a20000000800 */
[----:B---3--:R-:W-:Y:S01]  /*13d0*/  @!P4 FMUL R33, R33, R33 ;  /* 0x000000212121c220 */ /* 0x008fe20000400000 */
[----:B------:R-:W-:Y:S01]  /*13e0*/  FSETP.GEU.AND P4, PT, R42, -126, PT ;  /* 0xc2fc00002a00780b */ /* 0x000fe20003f8e000 */
[----:B0-----:R-:W-:-:S02]  /*13f0*/  FMUL R43, R36, 1.4426950216293334961 ;  /* 0x3fb8aa3b242b7820 */ /* 0x001fc40000400000 */
[----:B------:R-:W-:Y:S01]  /*1400*/  FADD R33, R33, R30 ;  /* 0x0000001e21217221 */ /* 0x000fe20000000000 */
[----:B----4-:R-:W-:Y:S01]  /*1410*/  @!P6 FMUL R16, R16, R16 ;  /* 0x000000101010e220 */ /* 0x010fe20000400000 */
[----:B------:R-:W-:Y:S01]  /*1420*/  FSETP.GEU.AND P6, PT, R38, -126, PT ;  /* 0xc2fc00002600780b */ /* 0x000fe20003fce000 */
[----:B------:R-:W-:Y:S01]  /*1430*/  @!P3 FMUL R39, R39, 0.5 ;  /* 0x3f0000002727b820 */ /* 0x000fe20000400000 */
[----:B-1----:R-:W-:Y:S01]  /*1440*/  FMUL R37, R17, 1.4426950216293334961 ;  /* 0x3fb8aa3b11257820 */ /* 0x002fe20000400000 */
[----:B------:R-:W-:Y:S02]  /*1450*/  FADD R33, R16, R33 ;  /* 0x0000002110217221 */ /* 0x000fe40000000000 */
[----:B------:R0:W1:Y:S03]  /*1460*/  MUFU.EX2 R19, R39 ;  /* 0x0000002700137308 */ /* 0x0000660000000800 */
[----:B------:R-:W-:Y:S01]  /*1470*/  @!P4 FMUL R42, R42, 0.5 ;  /* 0x3f0000002a2ac820 */ /* 0x000fe20000400000 */
[----:B--2---:R-:W-:Y:S01]  /*1480*/  @!P5 FMUL R18, R18, R18 ;  /* 0x000000121212d220 */ /* 0x004fe20000400000 */
[----:B------:R-:W-:-:S03]  /*1490*/  FSETP.GEU.AND P5, PT, R43, -126, PT ;  /* 0xc2fc00002b00780b */ /* 0x000fc60003fae000 */
[----:B------:R-:W-:Y:S01]  /*14a0*/  FADD R18, R18, R33 ;  /* 0x0000002112127221 */ /* 0x000fe20000000000 */
[----:B------:R-:W2:Y:S01]  /*14b0*/  MUFU.EX2 R36, R42 ;  /* 0x0000002a00247308 */ /* 0x000ea20000000800 */
[----:B------:R-:W-:Y:S01]  /*14c0*/  @!P6 FMUL R38, R38, 0.5 ;  /* 0x3f0000002626e820 */ /* 0x000fe20000400000 */
[----:B0-----:R-:W-:Y:S01]  /*14d0*/  FMUL R39, R34, 1.4426950216293334961 ;  /* 0x3fb8aa3b22277820 */ /* 0x001fe20000400000 */
[----:B------:R-:W-:-:S04]  /*14e0*/  FFMA R34, R32, c[0x0][0x18c], -R41 ;  /* 0x0000630020227a23 */ /* 0x000fc80000000829 */
[----:B------:R-:W-:Y:S01]  /*14f0*/  FMUL R34, R34, 1.4426950216293334961 ;  /* 0x3fb8aa3b22227820 */ /* 0x000fe20000400000 */
[----:B------:R-:W0:Y:S01]  /*1500*/  MUFU.EX2 R17, R38 ;  /* 0x0000002600117308 */ /* 0x000e220000000800 */
[----:B------:R-:W-:Y:S01]  /*1510*/  @!P5 FMUL R43, R43, 0.5 ;  /* 0x3f0000002b2bd820 */ /* 0x000fe20000400000 */
[----:B-1----:R-:W-:Y:S01]  /*1520*/  @!P3 FMUL R19, R19, R19 ;  /* 0x000000131313b220 */ /* 0x002fe20000400000 */
[----:B------:R-:W-:-:S03]  /*1530*/  FSETP.GEU.AND P3, PT, R37, -126, PT ;  /* 0xc2fc00002500780b */ /* 0x000fc60003f6e000 */
[----:B------:R-:W-:Y:S02]  /*1540*/  FADD R19, R19, R18 ;  /* 0x0000001213137221 */ /* 0x000fe40000000000 */
[----:B------:R-:W1:Y:S01]  /*1550*/  MUFU.EX2 R32, R43 ;  /* 0x0000002b00207308 */ /* 0x000e620000000800 */
[----:B--2---:R-:W-:Y:S01]  /*1560*/  @!P4 FMUL R36, R36, R36 ;  /* 0x000000242424c220 */ /* 0x004fe20000400000 */
[----:B------:R-:W-:-:S03]  /*1570*/  FSETP.GEU.AND P4, PT, R39, -126, PT ;  /* 0xc2fc00002700780b */ /* 0x000fc60003f8e000 */
[----:B------:R-:W-:Y:S01]  /*1580*/  FADD R36, R36, R19 ;  /* 0x0000001324247221 */ /* 0x000fe20000000000 */
[----:B0-----:R-:W-:Y:S01]  /*1590*/  @!P6 FMUL R17, R17, R17 ;  /* 0x000000111111e220 */ /* 0x001fe20000400000 */
[----:B------:R-:W-:Y:S01]  /*15a0*/  FSETP.GEU.AND P6, PT, R34, -126, PT ;  /* 0xc2fc00002200780b */ /* 0x000fe20003fce000 */
[----:B------:R-:W-:Y:S02]  /*15b0*/  @!P3 FMUL R37, R37, 0.5 ;  /* 0x3f0000002525b820 */ /* 0x000fe40000400000 */
[----:B------:R-:W-:Y:S02]  /*15c0*/  FADD R17, R17, R36 ;  /* 0x0000002411117221 */ /* 0x000fe40000000000 */
[----:B------:R-:W0:Y:S03]  /*15d0*/  MUFU.EX2 R25, R37 ;  /* 0x0000002500197308 */ /* 0x000e260000000800 */
[----:B------:R-:W-:Y:S01]  /*15e0*/  @!P4 FMUL R39, R39, 0.5 ;  /* 0x3f0000002727c820 */ /* 0x000fe20000400000 */
[----:B-1----:R-:W-:Y:S01]  /*15f0*/  @!P5 FMUL R32, R32, R32 ;  /* 0x000000202020d220 */ /* 0x002fe20000400000 */
[----:B------:R-:W-:-:S03]  /*1600*/  FSETP.GEU.AND P5, PT, R35, -126, PT ;  /* 0xc2fc00002300780b */ /* 0x000fc60003fae000 */
[----:B------:R-:W-:Y:S01]  /*1610*/  FADD R32, R32, R17 ;  /* 0x0000001120207221 */ /* 0x000fe20000000000 */
[----:B------:R-:W1:Y:S01]  /*1620*/  MUFU.EX2 R26, R39 ;  /* 0x00000027001a7308 */ /* 0x000e620000000800 */
[----:B------:R-:W-:-:S07]  /*1630*/  @!P6 FMUL R34, R34, 0.5 ;  /* 0x3f0000002222e820 */ /* 0x000fce0000400000 */
[----:B------:R-:W2:Y:S01]  /*1640*/  MUFU.EX2 R8, R34 ;  /* 0x0000002200087308 */ /* 0x000ea20000000800 */
[----:B------:R-:W-:Y:S01]  /*1650*/  @!P5 FMUL R35, R35, 0.5 ;  /* 0x3f0000002323d820 */ /* 0x000fe20000400000 */
[----:B0-----:R-:W-:Y:S01]  /*1660*/  @!P3 FMUL R25, R25, R25 ;  /* 0x000000191919b220 */ /* 0x001fe20000400000 */
[----:B------:R-:W-:-:S03]  /*1670*/  FSETP.GEU.AND P3, PT, R27, -126, PT ;  /* 0xc2fc00001b00780b */ /* 0x000fc60003f6e000 */
[----:B------:R-:W-:Y:S02]  /*1680*/  FADD R25, R25, R32 ;  /* 0x0000002019197221 */ /* 0x000fe40000000000 */
[----:B------:R-:W0:Y:S01]  /*1690*/  MUFU.EX2 R10, R35 ;  /* 0x00000023000a7308 */ /* 0x000e220000000800 */
[----:B-1----:R-:W-:Y:S01]  /*16a0*/  @!P4 FMUL R26, R26, R26 ;  /* 0x0000001a1a1ac220 */ /* 0x002fe20000400000 */
[----:B------:R-:W-:-:S03]  /*16b0*/  FSETP.GEU.AND P4, PT, R15, -126, PT ;  /* 0xc2fc00000f00780b */ /* 0x000fc60003f8e000 */
[----:B------:R-:W-:Y:S01]  /*16c0*/  FADD R25, R26, R25 ;  /* 0x000000191a197221 */ /* 0x000fe20000000000 */
[----:B--2---:R-:W-:Y:S01]  /*16d0*/  @!P6 FMUL R8, R8, R8 ;  /* 0x000000080808e220 */ /* 0x004fe20000400000 */
[----:B------:R-:W-:Y:S01]  /*16e0*/  FSETP.GEU.AND P6, PT, R28, -126, PT ;  /* 0xc2fc00001c00780b */ /* 0x000fe20003fce000 */
[----:B------:R-:W-:Y:S02]  /*16f0*/  @!P3 FMUL R27, R27, 0.5 ;  /* 0x3f0000001b1bb820 */ /* 0x000fe40000400000 */
[----:B------:R-:W-:Y:S02]  /*1700*/  FADD R25, R8, R25 ;  /* 0x0000001908197221 */ /* 0x000fe40000000000 */
[----:B------:R-:W1:Y:S03]  /*1710*/  MUFU.EX2 R9, R27 ;  /* 0x0000001b00097308 */ /* 0x000e660000000800 */
[----:B------:R-:W-:Y:S01]  /*1720*/  @!P4 FMUL R15, R15, 0.5 ;  /* 0x3f0000000f0fc820 */ /* 0x000fe20000400000 */
[----:B0-----:R-:W-:Y:S01]  /*1730*/  @!P5 FMUL R10, R10, R10 ;  /* 0x0000000a0a0ad220 */ /* 0x001fe20000400000 */
[----:B------:R-:W-:-:S03]  /*1740*/  FSETP.GEU.AND P5, PT, R11, -126, PT ;  /* 0xc2fc00000b00780b */ /* 0x000fc60003fae000 */
[----:B------:R-:W-:Y:S01]  /*1750*/  FADD R10, R10, R25 ;  /* 0x000000190a0a7221 */ /* 0x000fe20000000000 */
[----:B------:R-:W0:Y:S01]  /*1760*/  MUFU.EX2 R15, R15 ;  /* 0x0000000f000f7308 */ /* 0x000e220000000800 */
[----:B------:R-:W-:-:S08]  /*1770*/  @!P6 FMUL R28, R28, 0.5 ;  /* 0x3f0000001c1ce820 */ /* 0x000fd00000400000 */
[----:B------:R-:W-:Y:S01]  /*1780*/  @!P5 FMUL R11, R11, 0.5 ;  /* 0x3f0000000b0bd820 */ /* 0x000fe20000400000 */
[----:B------:R-:W2:Y:S01]  /*1790*/  MUFU.EX2 R28, R28 ;  /* 0x0000001c001c7308 */ /* 0x000ea20000000800 */
[----:B-1----:R-:W-:Y:S01]  /*17a0*/  @!P3 FMUL R9, R9, R9 ;  /* 0x000000090909b220 */ /* 0x002fe20000400000 */
[----:B------:R-:W-:-:S03]  /*17b0*/  FSETP.GEU.AND P3, PT, R12, -126, PT ;  /* 0xc2fc00000c00780b */ /* 0x000fc60003f6e000 */
[----:B------:R-:W-:Y:S01]  /*17c0*/  FADD R10, R9, R10 ;  /* 0x0000000a090a7221 */ /* 0x000fe20000000000 */
[----:B0-----:R-:W-:Y:S02]  /*17d0*/  @!P4 FMUL R15, R15, R15 ;  /* 0x0000000f0f0fc220 */ /* 0x001fe40000400000 */
[----:B------:R-:W0:Y:S01]  /*17e0*/  MUFU.EX2 R11, R11 ;  /* 0x0000000b000b7308 */ /* 0x000e220000000800 */
[----:B------:R-:W-:Y:S01]  /*17f0*/  FSETP.GEU.AND P4, PT, R4, -126, PT ;  /* 0xc2fc00000400780b */ /* 0x000fe20003f8e000 */
[----:B------:R-:W-:-:S05]  /*1800*/  FADD R15, R15, R10 ;  /* 0x0000000a0f0f7221 */ /* 0x000fca0000000000 */
[----:B------:R-:W-:Y:S01]  /*1810*/  @!P3 FMUL R12, R12, 0.5 ;  /* 0x3f0000000c0cb820 */ /* 0x000fe20000400000 */
[----:B--2---:R-:W-:Y:S01]  /*1820*/  @!P6 FMUL R28, R28, R28 ;  /* 0x0000001c1c1ce220 */ /* 0x004fe20000400000 */
[----:B------:R-:W-:-:S03]  /*1830*/  FSETP.GEU.AND P6, PT, R5, -126, PT ;  /* 0xc2fc00000500780b */ /* 0x000fc60003fce000 */
[----:B------:R-:W-:Y:S01]  /*1840*/  FADD R28, R28, R15 ;  /* 0x0000000f1c1c7221 */ /* 0x000fe20000000000 */
[----:B------:R-:W1:Y:S01]  /*1850*/  MUFU.EX2 R12, R12 ;  /* 0x0000000c000c7308 */ /* 0x000e620000000800 */
[----:B------:R-:W-:Y:S01]  /*1860*/  @!P4 FMUL R4, R4, 0.5 ;  /* 0x3f0000000404c820 */ /* 0x000fe20000400000 */
[----:B0-----:R-:W-:Y:S01]  /*1870*/  @!P5 FMUL R11, R11, R11 ;  /* 0x0000000b0b0bd220 */ /* 0x001fe20000400000 */
[----:B------:R-:W-:-:S03]  /*1880*/  FSETP.GEU.AND P5, PT, R13, -126, PT ;  /* 0xc2fc00000d00780b */ /* 0x000fc60003fae000 */
[----:B------:R-:W-:Y:S02]  /*1890*/  FADD R11, R11, R28 ;  /* 0x0000001c0b0b7221 */ /* 0x000fe40000000000 */
[----:B------:R-:W0:Y:S01]  /*18a0*/  MUFU.EX2 R4, R4 ;  /* 0x0000000400047308 */ /* 0x000e220000000800 */
[----:B------:R-:W-:-:S07]  /*18b0*/  @!P6 FMUL R5, R5, 0.5 ;  /* 0x3f0000000505e820 */ /* 0x000fce0000400000 */
[----:B------:R-:W2:Y:S01]  /*18c0*/  MUFU.EX2 R5, R5 ;  /* 0x0000000500057308 */ /* 0x000ea20000000800 */
[----:B------:R-:W-:Y:S01]  /*18d0*/  @!P5 FMUL R13, R13, 0.5 ;  /* 0x3f0000000d0dd820 */ /* 0x000fe20000400000 */
[----:B-1----:R-:W-:Y:S01]  /*18e0*/  @!P3 FMUL R12, R12, R12 ;  /* 0x0000000c0c0cb220 */ /* 0x002fe20000400000 */
[----:B------:R-:W-:-:S03]  /*18f0*/  FSETP.GEU.AND P3, PT, R14, -126, PT ;  /* 0xc2fc00000e00780b */ /* 0x000fc60003f6e000 */
[----:B------:R-:W-:Y:S02]  /*1900*/  FADD R11, R12, R11 ;  /* 0x0000000b0c0b7221 */ /* 0x000fe40000000000 */
[----:B------:R-:W1:Y:S01]  /*1910*/  MUFU.EX2 R13, R13 ;  /* 0x0000000d000d7308 */ /* 0x000e620000000800 */
[----:B0-----:R-:W-:Y:S01]  /*1920*/  @!P4 FMUL R4, R4, R4 ;  /* 0x000000040404c220 */ /* 0x001fe20000400000 */
[----:B------:R-:W-:-:S03]  /*1930*/  FSETP.GEU.AND P4, PT, R6, -126, PT ;  /* 0xc2fc00000600780b */ /* 0x000fc60003f8e000 */
[----:B------:R-:W-:Y:S01]  /*1940*/  FADD R4, R4, R11 ;  /* 0x0000000b04047221 */ /* 0x000fe20000000000 */
[----:B--2---:R-:W-:Y:S01]  /*1950*/  @!P6 FMUL R5, R5, R5 ;  /* 0x000000050505e220 */ /* 0x004fe20000400000 */
[----:B------:R-:W-:Y:S01]  /*1960*/  FSETP.GEU.AND P6, PT, R7, -126, PT ;  /* 0xc2fc00000700780b */ /* 0x000fe20003fce000 */
[----:B------:R-:W-:Y:S02]  /*1970*/  @!P3 FMUL R14, R14, 0.5 ;  /* 0x3f0000000e0eb820 */ /* 0x000fe40000400000 */
[----:B------:R-:W-:-:S05]  /*1980*/  FADD R10, R5, R4 ;  /* 0x00000004050a7221 */ /* 0x000fca0000000000 */
[----:B------:R-:W-:Y:S01]  /*1990*/  @!P4 FMUL R6, R6, 0.5 ;  /* 0x3f0000000606c820 */ /* 0x000fe20000400000 */
[----:B-1----:R-:W-:Y:S01]  /*19a0*/  @!P5 FMUL R13, R13, R13 ;  /* 0x0000000d0d0dd220 */ /* 0x002fe20000400000 */
[----:B------:R-:W-:Y:S01]  /*19b0*/  FSETP.GEU.AND P5, PT, R40, -126, PT ;  /* 0xc2fc00002800780b */ /* 0x000fe20003fae000 */
[----:B------:R-:W0:Y:S02]  /*19c0*/  MUFU.EX2 R14, R14 ;  /* 0x0000000e000e7308 */ /* 0x000e240000000800 */
[----:B------:R-:W-:Y:S01]  /*19d0*/  FADD R13, R13, R10 ;  /* 0x0000000a0d0d7221 */ /* 0x000fe20000000000 */
[----:B------:R-:W-:-:S05]  /*19e0*/  @!P6 FMUL R7, R7, 0.5 ;  /* 0x3f0000000707e820 */ /* 0x000fca0000400000 */
[----:B------:R-:W1:Y:S04]  /*19f0*/  MUFU.EX2 R6, R6 ;  /* 0x0000000600067308 */ /* 0x000e680000000800 */
[----:B------:R-:W-:-:S04]  /*1a00*/  @!P5 FMUL R40, R40, 0.5 ;  /* 0x3f0000002828d820 */ /* 0x000fc80000400000 */
[----:B------:R-:W2:Y:S01]  /*1a10*/  MUFU.EX2 R8, R7 ;  /* 0x0000000700087308 */ /* 0x000ea20000000800 */
[----:B0-----:R-:W-:-:S04]  /*1a20*/  @!P3 FMUL R14, R14, R14 ;  /* 0x0000000e0e0eb220 */ /* 0x001fc80000400000 */
[----:B------:R-:W-:-:S03]  /*1a30*/  FADD R13, R14, R13 ;  /* 0x0000000d0e0d7221 */ /* 0x000fc60000000000 */
[----:B------:R-:W0:Y:S01]  /*1a40*/  MUFU.EX2 R4, R40 ;  /* 0x0000002800047308 */ /* 0x000e220000000800 */
[----:B-1----:R-:W-:Y:S01]  /*1a50*/  @!P4 FMUL R6, R6, R6 ;  /* 0x000000060606c220 */ /* 0x002fe20000400000 */
[----:B------:R-:W-:-:S03]  /*1a60*/  ISETP.GE.AND P4, PT, R24, c[0x0][0x1a0], PT ;  /* 0x0000680018007a0c */ /* 0x000fc60003f86270 */
[----:B------:R-:W-:Y:S01]  /*1a70*/  FADD R13, R6, R13 ;  /* 0x0000000d060d7221 */ /* 0x000fe20000000000 */
[----:B--2---:R-:W-:-:S04]  /*1a80*/  @!P6 FMUL R8, R8, R8 ;  /* 0x000000080808e220 */ /* 0x004fc80000400000 */
[----:B------:R-:W-:Y:S01]  /*1a90*/  FADD R13, R8, R13 ;  /* 0x0000000d080d7221 */ /* 0x000fe20000000000 */
[----:B0-----:R-:W-:-:S04]  /*1aa0*/  @!P5 FMUL R4, R4, R4 ;  /* 0x000000040404d220 */ /* 0x001fc80000400000 */
[----:B------:R-:W-:-:S05]  /*1ab0*/  FADD R13, R4, R13 ;  /* 0x0000000d040d7221 */ /* 0x000fca0000000000 */
[----:B------:R-:W0:Y:S02]  /*1ac0*/  SHFL.BFLY PT, R4, R13, 0x10, 0x1f ;  /* 0x0e001f000d047f89 */ /* 0x000e2400000e0000 */
[----:B0-----:R-:W-:-:S05]  /*1ad0*/  FADD R4, R13, R4 ;  /* 0x000000040d047221 */ /* 0x001fca0000000000 */
        /* <DEDUP_REMOVED lines=8> */
[----:B------:R-:W-:Y:S04]  /*1b60*/  @!P2 STS [R22], R11 ;  /* 0x0000000b1600a388 */ /* 0x000fe80000000800 */
[----:B------:R-:W-:Y:S06]  /*1b70*/  BAR.SYNC.DEFER_BLOCKING 0x0 ;  /* 0x0000000000007b1d */ /* 0x000fec0000010000 */
[----:B------:R-:W0:Y:S04]  /*1b80*/  @!P1 LDS R3, [R0.X4] ;  /* 0x0000000000039984 */ /* 0x000e280000004800 */
[----:B0-----:R-:W0:Y:S02]  /*1b90*/  SHFL.BFLY PT, R4, R3, 0x8, 0x1f ;  /* 0x0d001f0003047f89 */ /* 0x001e2400000e0000 */
[----:B0-----:R-:W-:-:S05]  /*1ba0*/  FADD R5, R3, R4 ;  /* 0x0000000403057221 */ /* 0x001fca0000000000 */
[----:B------:R-:W0:Y:S02]  /*1bb0*/  SHFL.BFLY PT, R4, R5, 0x4, 0x1f ;  /* 0x0c801f0005047f89 */ /* 0x000e2400000e0000 */
[----:B0-----:R-:W-:-:S05]  /*1bc0*/  FADD R6, R5, R4 ;  /* 0x0000000405067221 */ /* 0x001fca0000000000 */
[----:B------:R-:W0:Y:S02]  /*1bd0*/  SHFL.BFLY PT, R9, R6, 0x2, 0x1f ;  /* 0x0c401f0006097f89 */ /* 0x000e2400000e0000 */
[----:B0-----:R-:W-:-:S05]  /*1be0*/  FADD R9, R6, R9 ;  /* 0x0000000906097221 */ /* 0x001fca0000000000 */
[----:B------:R-:W0:Y:S02]  /*1bf0*/  SHFL.BFLY PT, R4, R9, 0x1, 0x1f ;  /* 0x0c201f0009047f89 */ /* 0x000e2400000e0000 */
[----:B0-----:R-:W-:Y:S01]  /*1c00*/  FADD R7, R9, R4 ;  /* 0x0000000409077221 */ /* 0x001fe20000000000 */
[----:B------:R-:W-:Y:S01]  /*1c10*/  FMUL R4, R20, 1.4426950216293334961 ;  /* 0x3fb8aa3b14047820 */ /* 0x000fe20000400000 */
[----:B------:R-:W-:-:S03]  /*1c20*/  MOV R20, R41 ;  /* 0x0000002900147202 */ /* 0x000fc60000000f00 */
[----:B------:R-:W-:Y:S04]  /*1c30*/  @P0 STS [R0.X4], R7 ;  /* 0x0000000700000388 */ /* 0x000fe80000004800 */
[----:B------:R-:W-:Y:S01]  /*1c40*/  BAR.SYNC.DEFER_BLOCKING 0x0 ;  /* 0x0000000000007b1d */ /* 0x000fe20000010000 */
[----:B------:R-:W-:-:S13]  /*1c50*/  FSETP.GEU.AND P3, PT, R4, -126, PT ;  /* 0xc2fc00000400780b */ /* 0x000fda0003f6e000 */
[----:B------:R-:W-:-:S04]  /*1c60*/  @!P3 FMUL R4, R4, 0.5 ;  /* 0x3f0000000404b820 */ /* 0x000fc80000400000 */
[----:B------:R-:W0:Y:S01]  /*1c70*/  MUFU.EX2 R5, R4 ;  /* 0x0000000400057308 */ /* 0x000e220000000800 */
[----:B------:R-:W1:Y:S01]  /*1c80*/  LDS R8, [RZ] ;  /* 0x00000000ff087984 */ /* 0x000e620000000800 */
[----:B0-----:R-:W-:-:S04]  /*1c90*/  @!P3 FMUL R5, R5, R5 ;  /* 0x000000050505b220 */ /* 0x001fc80000400000 */
[----:B-1----:R-:W-:Y:S01]  /*1ca0*/  FFMA R2, R5, R2, R8 ;  /* 0x0000000205027223 */ /* 0x002fe20000000008 */
[----:B------:R-:W-:Y:S01]  /*1cb0*/  @P4 CALL.REL.NOINC `(.L_x_0) ;  /* 0x0000001000004944 */ /* 0x000fe20003c00000 */
[----:B------:R-:W-:Y:S05]  /*1cc0*/  BRA `(.L_x_1) ;  /* 0xffffe4c000007947 */ /* 0x000fea000383ffff */
.L_x_0:
[----:B------:R-:W-:-:S03]  /*1cd0*/  NOP ;  /* 0x0000000000007918 */ /* 0x000fc60000000000 */
[----:B-1----:R-:W-:Y:S01]  /*1ce0*/  MOV R6, R2 ;  /* 0x0000000200067202 */ /* 0x002fe20000000f00 */
[----:B------:R-:W-:Y:S01]  /*1cf0*/  USHF.R.S32.HI UR4, URZ, 0x1f, UR6 ;  /* 0x0000001f3f047899 */ /* 0x000fe20008011406 */
[----:B------:R-:W-:Y:S01]  /*1d00*/  MOV R5, 0x3e055027 ;  /* 0x3e05502700057802 */ /* 0x000fe20000000f00 */
[----:B------:R-:W-:Y:S01]  /*1d10*/  USHF.L.U32 UR8, UR6, 0x2, URZ ;  /* 0x0000000206087899 */ /* 0x000fe2000800063f */
[----:B------:R-:W-:Y:S01]  /*1d20*/  FSETP.GEU.AND P0, PT, R6, 1.175494350822287508e-38, PT ;  /* 0x008000000600780b */ /* 0x000fe20003f0e000 */
[----:B------:R-:W-:Y:S01]  /*1d30*/  ULDC.64 UR14, c[0x0][0x180] ;  /* 0x00006000000e7ab9 */ /* 0x000fe20000000a00 */
[----:B------:R-:W-:Y:S01]  /*1d40*/  ISETP.NE.AND P1, PT, R0, RZ, PT ;  /* 0x000000ff0000720c */ /* 0x000fe20003f25270 */
[----:B------:R-:W-:Y:S02]  /*1d50*/  ULDC.64 UR12, c[0x0][0x168] ;  /* 0x00005a00000c7ab9 */ /* 0x000fe40000000a00 */
[----:B------:R-:W-:-:S02]  /*1d60*/  ULEA UR5, UP1, UR6, UR14, 0x3 ;  /* 0x0000000e06057291 */ /* 0x000fc4000f82183f */
[----:B------:R-:W-:Y:S02]  /*1d70*/  USHF.L.U64.HI UR9, UR6, 0x2, UR4 ;  /* 0x0000000206097899 */ /* 0x000fe40008010204 */
[----:B------:R-:W-:Y:S02]  /*1d80*/  UIADD3 UR7, UP0, UR8, UR12, URZ ;  /* 0x0000000c08077290 */ /* 0x000fe4000ff1e03f */
[----:B------:R-:W-:Y:S02]  /*1d90*/  ULEA.HI.X UR4, UR6, UR15, UR4, 0x3, UP1 ;  /* 0x0000000f06047291 */ /* 0x000fe400088f1c04 */
[----:B------:R-:W-:Y:S01]  /*1da0*/  @!P0 FMUL R6, R6, 8388608 ;  /* 0x4b00000006068820 */ /* 0x000fe20000400000 */
[----:B------:R-:W-:-:S04]  /*1db0*/  UIADD3.X UR6, UR9, UR13, URZ, UP0, !UPT ;  /* 0x0000000d09067290 */ /* 0x000fc800087fe43f */
[C---:B------:R-:W-:Y:S02]  /*1dc0*/  IADD3 R2, R6.reuse, -0x3f2aaaab, RZ ;  /* 0xc0d5555506027810 */ /* 0x040fe40007ffe0ff */
[----:B------:R-:W-:Y:S02]  /*1dd0*/  ISETP.GE.U32.AND P2, PT, R6, 0x7f800000, PT ;  /* 0x7f8000000600780c */ /* 0x000fe40003f46070 */
[----:B------:R-:W-:-:S04]  /*1de0*/  LOP3.LUT R3, R2, 0xff800000, RZ, 0xc0, !PT ;  /* 0xff80000002037812 */ /* 0x000fc800078ec0ff */
[-C--:B------:R-:W-:Y:S02]  /*1df0*/  IADD3 R2, R6, -R3.reuse, RZ ;  /* 0x8000000306027210 */ /* 0x080fe40007ffe0ff */
[----:B------:R-:W-:-:S03]  /*1e00*/  I2FP.F32.S32 R3, R3 ;  /* 0x0000000300037245 */ /* 0x000fc60000201400 */
[----:B------:R-:W-:Y:S01]  /*1e10*/  FADD R4, R2, -1 ;  /* 0xbf80000002047421 */ /* 0x000fe20000000000 */
[----:B------:R-:W-:Y:S02]  /*1e20*/  FSEL R2, RZ, -23, P0 ;  /* 0xc1b80000ff027808 */ /* 0x000fe40000000000 */
[----:B------:R-:W-:Y:S01]  /*1e30*/  FSETP.NEU.AND P0, PT, R6, RZ, PT ;  /* 0x000000ff0600720b */ /* 0x000fe20003f0d000 */
[C---:B------:R-:W-:Y:S02]  /*1e40*/  FFMA.FTZ R5, R4.reuse, -R5, 0.14084610342979431152 ;  /* 0x3e1039f604057423 */ /* 0x040fe40000010805 */
[----:B------:R-:W-:Y:S01]  /*1e50*/  FFMA.FTZ R2, R3, 1.1920928955078125e-07, R2 ;  /* 0x3400000003027823 */ /* 0x000fe20000010002 */
[----:B------:R-:W-:Y:S01]  /*1e60*/  @P2 MOV R3, 0x7f800000 ;  /* 0x7f80000000032802 */ /* 0x000fe20000000f00 */
[----:B------:R-:W-:-:S04]  /*1e70*/  FFMA.FTZ R5, R4, R5, -0.12148627638816833496 ;  /* 0xbdf8cdcc04057423 */ /* 0x000fc80000010005 */
[----:B------:R-:W-:-:S04]  /*1e80*/  FFMA.FTZ R5, R4, R5, 0.13980610668659210205 ;  /* 0x3e0f295504057423 */ /* 0x000fc80000010005 */
[----:B------:R-:W-:-:S04]  /*1e90*/  FFMA.FTZ R5, R4, R5, -0.16684235632419586182 ;  /* 0xbe2ad8b904057423 */ /* 0x000fc80000010005 */
[----:B------:R-:W-:-:S04]  /*1ea0*/  FFMA.FTZ R5, R4, R5, 0.20012299716472625732 ;  /* 0x3e4ced0b04057423 */ /* 0x000fc80000010005 */
[----:B------:R-:W-:-:S04]  /*1eb0*/  FFMA.FTZ R5, R4, R5, -0.24999669194221496582 ;  /* 0xbe7fff2204057423 */ /* 0x000fc80000010005 */
[----:B------:R-:W-:-:S04]  /*1ec0*/  FFMA.FTZ R5, R4, R5, 0.33333182334899902344 ;  /* 0x3eaaaa7804057423 */ /* 0x000fc80000010005 */
[----:B------:R-:W-:-:S04]  /*1ed0*/  FFMA.FTZ R5, R4, R5, -0.5 ;  /* 0xbf00000004057423 */ /* 0x000fc80000010005 */
[----:B------:R-:W-:-:S04]  /*1ee0*/  FMUL R5, R4, R5 ;  /* 0x0000000504057220 */ /* 0x000fc80000400000 */
[----:B------:R-:W-:Y:S01]  /*1ef0*/  FFMA.FTZ R5, R4, R5, R4 ;  /* 0x0000000504057223 */ /* 0x000fe20000010004 */
[----:B------:R-:W-:-:S03]  /*1f00*/  MOV R4, UR7 ;  /* 0x0000000700047c02 */ /* 0x000fc60008000f00 */
[----:B------:R-:W-:Y:S01]  /*1f10*/  FFMA.FTZ R2, R2, 0.69314718246459960938, R5 ;  /* 0x3f31721802027823 */ /* 0x000fe20000010005 */
[----:B------:R-:W-:Y:S01]  /*1f20*/  @P2 FFMA.FTZ R2, R6, R3, +INF ;  /* 0x7f80000006022423 */ /* 0x000fe20000010003 */
[----:B------:R-:W-:Y:S02]  /*1f30*/  MOV R3, UR4 ;  /* 0x0000000400037c02 */ /* 0x000fe40008000f00 */
[----:B------:R-:W-:Y:S02]  /*1f40*/  MOV R5, UR6 ;  /* 0x0000000600057c02 */ /* 0x000fe40008000f00 */
[----:B------:R-:W-:Y:S02]  /*1f50*/  FSEL R0, R2, -INF , P0 ;  /* 0xff80000002007808 */ /* 0x000fe40000000000 */
[----:B------:R-:W-:-:S03]  /*1f60*/  MOV R2, UR5 ;  /* 0x0000000500027c02 */ /* 0x000fc60008000f00 */
[----:B------:R-:W-:-:S05]  /*1f70*/  FADD R6, R0, R41 ;  /* 0x0000002900067221 */ /* 0x000fca0000000000 */
[----:B------:R0:W-:Y:S04]  /*1f80*/  @!P1 STG.E [R4.64], R6 ;  /* 0x0000000604009986 */ /* 0x0001e8000c101910 */
[----:B------:R-:W2:Y:S01]  /*1f90*/  LDG.E.64 R2, [R2.64] ;  /* 0x0000001002027981 */ /* 0x000ea2000c1e1b00 */
[----:B------:R-:W-:Y:S01]  /*1fa0*/  ULDC UR4, c[0x0][0x194] ;  /* 0x0000650000047ab9 */ /* 0x000fe20000000800 */
[----:B------:R-:W-:Y:S01]  /*1fb0*/  MOV R7, RZ ;  /* 0x000000ff00077202 */ /* 0x000fe20000000f00 */
[----:B------:R-:W-:Y:S01]  /*1fc0*/  USHF.R.S32.HI UR4, URZ, 0x1f, UR4 ;  /* 0x0000001f3f047899 */ /* 0x000fe20008011404 */
[----:B------:R-:W-:Y:S02]  /*1fd0*/  MOV R9, RZ ;  /* 0x000000ff00097202 */ /* 0x000fe40000000f00 */
[----:B--2---:R-:W-:-:S04]  /*1fe0*/  ISETP.NE.U32.AND P0, PT, R2, c[0x0][0x194], PT ;  /* 0x0000650002007a0c */ /* 0x004fc80003f05070 */
[----:B------:R-:W-:-:S13]  /*1ff0*/  ISETP.NE.AND.EX P0, PT, R3, UR4, PT, P0 ;  /* 0x0000000403007c0c */ /* 0x000fda000bf05300 */
[----:B------:R-:W-:Y:S05]  /*2000*/  @!P0 BRA `(.L_x_2) ;  /* 0x0000013000008947 */ /* 0x000fea0003800000 */
[----:B0-----:R-:W-:Y:S01]  /*2010*/  ULDC UR4, c[0x0][0x19c] ;  /* 0x0000670000047ab9 */ /* 0x001fe20000000800 */
[----:B------:R-:W-:Y:S01]  /*2020*/  IADD3 R4, P2, R2, -c[0x0][0x19c], RZ ;  /* 0x8000670002047a10 */ /* 0x000fe20007f5e0ff */
[----:B------:R-:W-:Y:S01]  /*2030*/  USHF.R.S32.HI UR4, URZ, 0x1f, UR4 ;  /* 0x0000001f3f047899 */ /* 0x000fe20008011404 */
[----:B------:R-:W-:Y:S02]  /*2040*/  MOV R0, c[0x0][0x1a0] ;  /* 0x0000680000007a02 */ /* 0x000fe40000000f00 */
[----:B------:R-:W-:Y:S02]  /*2050*/  ISETP.GE.U32.AND P0, PT, R4, c[0x0][0x1a0], PT ;  /* 0x0000680004007a0c */ /* 0x000fe40003f06070 */
[----:B------:R-:W-:Y:S02]  /*2060*/  SHF.R.S32.HI R0, RZ, 0x1f, R0 ;  /* 0x0000001fff007819 */ /* 0x000fe40000011400 */
[----:B------:R-:W-:Y:S02]  /*2070*/  IADD3.X R3, R3, ~UR4, RZ, P2, !PT ;  /* 0x8000000403037c10 */ /* 0x000fe400097fe4ff */
[----:B------:R-:W-:-:S02]  /*2080*/  MOV R7, RZ ;  /* 0x000000ff00077202 */ /* 0x000fc40000000f00 */
[----:B------:R-:W-:Y:S01]  /*2090*/  ISETP.GE.AND.EX P0, PT, R3, R0, PT, P0 ;  /* 0x000000000300720c */ /* 0x000fe20003f06300 */
[----:B------:R-:W-:-:S03]  /*20a0*/  FMUL R0, R6, c[0x0][0x190] ;  /* 0x0000640006007a20 */ /* 0x000fc60000400000 */
[----:B------:R-:W-:-:S13]  /*20b0*/  ISETP.LT.OR P0, PT, R3, RZ, P0 ;  /* 0x000000ff0300720c */ /* 0x000fda0000701670 */
[----:B------:R-:W-:Y:S05]  /*20c0*/  @P0 BRA `(.L_x_3) ;  /* 0x0000005000000947 */ /* 0x000fea0003800000 */
[----:B------:R-:W-:-:S04]  /*20d0*/  LEA R2, P0, R4, UR10, 0x1 ;  /* 0x0000000a04027c11 */ /* 0x000fc8000f8008ff */
[----:B------:R-:W-:-:S05]  /*20e0*/  LEA.HI.X R3, R4, UR11, R3, 0x1, P0 ;  /* 0x0000000b04037c11 */ /* 0x000fca00080f0c03 */
[----:B------:R-:W2:Y:S02]  /*20f0*/  LDG.E.U16 R2, [R2.64] ;  /* 0x0000001002027981 */ /* 0x000ea4000c1e1500 */
[----:B--2---:R-:W-:-:S05]  /*2100*/  SHF.L.U32 R7, R2, 0x10, RZ ;  /* 0x0000001002077819 */ /* 0x004fca00000006ff */
[----:B------:R-:W-:-:S03]  /*2110*/  FFMA R7, R7, -c[0x0][0x18c], R6 ;  /* 0x8000630007077a23 */ /* 0x000fc60000000006 */
.L_x_3:
[CC--:B------:R-:W-:Y:S01]  /*2120*/  FMUL R9, R6.reuse, R0.reuse ;  /* 0x0000000006097220 */ /* 0x0c0fe20000400000 */
[----:B------:R-:W-:-:S03]  /*2130*/  FFMA R7, R6, R0, R7 ;  /* 0x0000000006077223 */ /* 0x000fc60000000007 */
.L_x_2:
[----:B0-----:R-:W-:Y:S02]  /*2140*/  ULDC.64 UR6, c[0x0][0x160] ;  /* 0x0000580000067ab9 */ /* 0x001fe40000000a00 */
[----:B------:R-:W-:Y:S02]  /*2150*/  UIADD3 UR5, UP0, UR8, UR6, URZ ;  /* 0x0000000608057290 */ /* 0x000fe4000ff1e03f */
[----:B------:R-:W-:Y:S02]  /*2160*/  ULDC.64 UR10, c[0x0][0x170] ;  /* 0x00005c00000a7ab9 */ /* 0x000fe40000000a00 */
[----:B------:R-:W-:Y:S02]  /*2170*/  UIADD3.X UR6, UR9, UR7, URZ, UP0, !UPT ;  /* 0x0000000709067290 */ /* 0x000fe400087fe43f */
[----:B------:R-:W-:Y:S01]  /*2180*/  MOV R2, UR5 ;  /* 0x0000000500027c02 */ /* 0x000fe20008000f00 */
[----:B------:R-:W-:-:S03]  /*2190*/  UIADD3 UR4, UP0, UR8, UR10, URZ ;  /* 0x0000000a08047290 */ /* 0x000fc6000ff1e03f */
[----:B------:R-:W-:Y:S01]  /*21a0*/  MOV R3, UR6 ;  /* 0x0000000600037c02 */ /* 0x000fe20008000f00 */
[----:B------:R-:W-:-:S04]  /*21b0*/  UIADD3.X UR5, UR9, UR11, URZ, UP0, !UPT ;  /* 0x0000000b09057290 */ /* 0x000fc800087fe43f */
[----:B------:R0:W-:Y:S01]  /*21c0*/  @!P1 STG.E [R2.64], R7 ;  /* 0x0000000702009986 */ /* 0x0001e2000c101910 */
[----:B------:R-:W-:Y:S07]  /*21d0*/  @P1 EXIT ;  /* 0x000000000000194d */ /* 0x000fee0003800000 */
[----:B0-----:R-:W-:Y:S02]  /*21e0*/  MOV R2, UR4 ;  /* 0x0000000400027c02 */ /* 0x001fe40008000f00 */
[----:B------:R-:W-:-:S05]  /*21f0*/  MOV R3, UR5 ;  /* 0x0000000500037c02 */ /* 0x000fca0008000f00 */
[----:B------:R-:W-:Y:S01]  /*2200*/  STG.E [R2.64], R9 ;  /* 0x0000000902007986 */ /* 0x000fe2000c101910 */
[----:B------:R-:W-:Y:S05]  /*2210*/  EXIT ;  /* 0x000000000000794d */ /* 0x000fea0003800000 */
.L_x_4:
[----:B------:R-:W-:-:S00]  /*2220*/  BRA `(.L_x_4) ;  /* 0xfffffff000007947 */ /* 0x000fc0000383ffff */
[----:B------:R-:W-:-:S00]  /*2230*/  NOP ;  /* 0x0000000000007918 */ /* 0x000fc00000000000 */
        /* <DEDUP_REMOVED lines=12> */
.L_x_5:


//--------------------- .nv.global.init           --------------------------
	.section	.nv.global.init,"aw",@progbits
.nv.global.init:
	.type		_$_str,@object
	.size		_$_str,(.L_0 - _$_str)
_$_str:
        /*0000*/ 	.byte	0x5f, 0x5f, 0x43, 0x55, 0x44, 0x41, 0x5f, 0x46, 0x54, 0x5a, 0x00
.L_0:


//--------------------- .nv.shared.cross_entropy_fwd_kernel --------------------------
	.section	.nv.shared.cross_entropy_fwd_kernel,"aw",@nobits
	.sectionflags	@""
	.align	16
